	.target	sm_90a

	.elftype	@"ET_EXEC"


//--------------------- .note.nv.tkinfo           --------------------------
	.section	.note.nv.tkinfo,"",@"SHT_NOTE"
	.sectionflags	@"SHF_NOTE_NV_TKINFO"
	.tkinfo
        /*0018*/ 	.word	0x00000002
        /*0030*/ 	.string	""
        /*0030*/ 	.string	"ptxas"
        /*0030*/ 	.string	"Cuda compilation tools, release 13.0, V13.0.88"
        /*0030*/ 	.string	"Build cuda_13.0.r13.0/compiler.36424714_0"
        /*0030*/ 	.string	"-arch sm_90a -m 64 "



//--------------------- .note.nv.cuinfo           --------------------------
	.section	.note.nv.cuinfo,"",@"SHT_NOTE"
	.sectionflags	@"SHF_NOTE_NV_CUINFO"
        /*0018*/ 	.short	0x0002
        /*001a*/ 	.short	0x005a
        /*001c*/ 	.short	0x0082
	.zero		2


//--------------------- .nv.info                  --------------------------
	.section	.nv.info,"",@"SHT_CUDA_INFO"
	.align	4


	//----- nvinfo : EIATTR_REGCOUNT
	.align		4
        /*0000*/ 	.byte	0x04, 0x2f
        /*0002*/ 	.short	(.L_15 - .L_14)
	.align		4
.L_14:
        /*0004*/ 	.word	index@(_ZN7cutlass13device_kernelINS_4gemm6kernel13GemmUniversalIN4cute5tupleIJiiiiEEENS1_10collective13CollectiveMmaINS1_34MainloopSm90TmaGmmaWarpSpecializedILi5ENS5_IJNS4_1CILi1EEESB_SB_EEENS1_32KernelTmaWarpSpecializedPingpongEEENS5_IJNSA_ILi64EEENSA_ILi256EEESF_EEENS_6half_tENS5_IJlSB_lEEESI_SJ_NS4_8TiledMMAINS4_8MMA_AtomIJNS4_4SM904GMMA26MMA_64x256x16_F32F16F16_SSILNSN_5MajorE0ELSP_0ELNSN_7ScaleInE1ELSQ_1EEEEEENS4_6LayoutISC_NS5_IJNSA_ILi0EEESU_SU_EEEEENS5_IJNS4_10UnderscoreESX_SX_EEEEENS4_13SM90_TMA_LOADENS4_14ComposedLayoutINS4_7SwizzleILi3ELi4ELi3EEENS4_18smem_ptr_flag_bitsILi16EEENST_INS5_IJNSA_ILi8EEESF_EEENS5_IJSF_SB_EEEEEEEvNS4_8identityES10_S1A_vS1B_EENS_8epilogue10collective6detail29Sm90TmaWarpSpecializedAdapterINS1E_15DefaultEpilogueISI_SJ_SJ_NS1D_6thread17LinearCombinationISI_Li1EffLNS1I_9ScaleType4KindE0ELNS_15FloatRoundStyleE2ESI_EENS1_15EpilogueDefaultEEEEEvvEEEEvNT_6ParamsE)
        /*0008*/ 	.word	0x000000a8


	//----- nvinfo : EIATTR_FRAME_SIZE
	.align		4
.L_15:
        /*000c*/ 	.byte	0x04, 0x11
        /*000e*/ 	.short	(.L_17 - .L_16)
	.align		4
.L_16:
        /*0010*/ 	.word	index@(_ZN7cutlass13device_kernelINS_4gemm6kernel13GemmUniversalIN4cute5tupleIJiiiiEEENS1_10collective13CollectiveMmaINS1_34MainloopSm90TmaGmmaWarpSpecializedILi5ENS5_IJNS4_1CILi1EEESB_SB_EEENS1_32KernelTmaWarpSpecializedPingpongEEENS5_IJNSA_ILi64EEENSA_ILi256EEESF_EEENS_6half_tENS5_IJlSB_lEEESI_SJ_NS4_8TiledMMAINS4_8MMA_AtomIJNS4_4SM904GMMA26MMA_64x256x16_F32F16F16_SSILNSN_5MajorE0ELSP_0ELNSN_7ScaleInE1ELSQ_1EEEEEENS4_6LayoutISC_NS5_IJNSA_ILi0EEESU_SU_EEEEENS5_IJNS4_10UnderscoreESX_SX_EEEEENS4_13SM90_TMA_LOADENS4_14ComposedLayoutINS4_7SwizzleILi3ELi4ELi3EEENS4_18smem_ptr_flag_bitsILi16EEENST_INS5_IJNSA_ILi8EEESF_EEENS5_IJSF_SB_EEEEEEEvNS4_8identityES10_S1A_vS1B_EENS_8epilogue10collective6detail29Sm90TmaWarpSpecializedAdapterINS1E_15DefaultEpilogueISI_SJ_SJ_NS1D_6thread17LinearCombinationISI_Li1EffLNS1I_9ScaleType4KindE0ELNS_15FloatRoundStyleE2ESI_EENS1_15EpilogueDefaultEEEEEvvEEEEvNT_6ParamsE)
        /*0014*/ 	.word	0x00000008


	//----- nvinfo : EIATTR_MIN_STACK_SIZE
	.align		4
.L_17:
        /*0018*/ 	.byte	0x04, 0x12
        /*001a*/ 	.short	(.L_19 - .L_18)
	.align		4
.L_18:
        /*001c*/ 	.word	index@(_ZN7cutlass13device_kernelINS_4gemm6kernel13GemmUniversalIN4cute5tupleIJiiiiEEENS1_10collective13CollectiveMmaINS1_34MainloopSm90TmaGmmaWarpSpecializedILi5ENS5_IJNS4_1CILi1EEESB_SB_EEENS1_32KernelTmaWarpSpecializedPingpongEEENS5_IJNSA_ILi64EEENSA_ILi256EEESF_EEENS_6half_tENS5_IJlSB_lEEESI_SJ_NS4_8TiledMMAINS4_8MMA_AtomIJNS4_4SM904GMMA26MMA_64x256x16_F32F16F16_SSILNSN_5MajorE0ELSP_0ELNSN_7ScaleInE1ELSQ_1EEEEEENS4_6LayoutISC_NS5_IJNSA_ILi0EEESU_SU_EEEEENS5_IJNS4_10UnderscoreESX_SX_EEEEENS4_13SM90_TMA_LOADENS4_14ComposedLayoutINS4_7SwizzleILi3ELi4ELi3EEENS4_18smem_ptr_flag_bitsILi16EEENST_INS5_IJNSA_ILi8EEESF_EEENS5_IJSF_SB_EEEEEEEvNS4_8identityES10_S1A_vS1B_EENS_8epilogue10collective6detail29Sm90TmaWarpSpecializedAdapterINS1E_15DefaultEpilogueISI_SJ_SJ_NS1D_6thread17LinearCombinationISI_Li1EffLNS1I_9ScaleType4KindE0ELNS_15FloatRoundStyleE2ESI_EENS1_15EpilogueDefaultEEEEEvvEEEEvNT_6ParamsE)
        /*0020*/ 	.word	0x00000008
.L_19:


//--------------------- .nv.compat                --------------------------
	.section	.nv.compat,"",@"SHT_CUDA_COMPAT_INFO"
	.align	4
        /*0000*/ 	.byte	0x02, 0x09, 0x01, 0x00, 0x02, 0x02, 0x04, 0x00, 0x02, 0x05, 0x05, 0x00, 0x03, 0x07, 0x01, 0x01
        /*0010*/ 	.byte	0x02, 0x03, 0x01, 0x00, 0x02, 0x06, 0x01, 0x00, 0x04, 0x0b, 0x08, 0x00, 0x00, 0x00, 0x00, 0x00
        /*0020*/ 	.byte	0x00, 0x00, 0x00, 0x00


//--------------------- .nv.info._ZN7cutlass13device_kernelINS_4gemm6kernel13GemmUniversalIN4cute5tupleIJiiiiEEENS1_10collective13CollectiveMmaINS1_34MainloopSm90TmaGmmaWarpSpecializedILi5ENS5_IJNS4_1CILi1EEESB_SB_EEENS1_32KernelTmaWarpSpecializedPingpongEEENS5_IJNSA_ILi64EEENSA_ILi256EEESF_EEENS_6half_tENS5_IJlSB_lEEESI_SJ_NS4_8TiledMMAINS4_8MMA_AtomIJNS4_4SM904GMMA26MMA_64x256x16_F32F16F16_SSILNSN_5MajorE0ELSP_0ELNSN_7ScaleInE1ELSQ_1EEEEEENS4_6LayoutISC_NS5_IJNSA_ILi0EEESU_SU_EEEEENS5_IJNS4_10UnderscoreESX_SX_EEEEENS4_13SM90_TMA_LOADENS4_14ComposedLayoutINS4_7SwizzleILi3ELi4ELi3EEENS4_18smem_ptr_flag_bitsILi16EEENST_INS5_IJNSA_ILi8EEESF_EEENS5_IJSF_SB_EEEEEEEvNS4_8identityES10_S1A_vS1B_EENS_8epilogue10collective6detail29Sm90TmaWarpSpecializedAdapterINS1E_15DefaultEpilogueISI_SJ_SJ_NS1D_6thread17LinearCombinationISI_Li1EffLNS1I_9ScaleType4KindE0ELNS_15FloatRoundStyleE2ESI_EENS1_15EpilogueDefaultEEEEEvvEEEEvNT_6ParamsE --------------------------
	.section	.nv.info._ZN7cutlass13device_kernelINS_4gemm6kernel13GemmUniversalIN4cute5tupleIJiiiiEEENS1_10collective13CollectiveMmaINS1_34MainloopSm90TmaGmmaWarpSpecializedILi5ENS5_IJNS4_1CILi1EEESB_SB_EEENS1_32KernelTmaWarpSpecializedPingpongEEENS5_IJNSA_ILi64EEENSA_ILi256EEESF_EEENS_6half_tENS5_IJlSB_lEEESI_SJ_NS4_8TiledMMAINS4_8MMA_AtomIJNS4_4SM904GMMA26MMA_64x256x16_F32F16F16_SSILNSN_5MajorE0ELSP_0ELNSN_7ScaleInE1ELSQ_1EEEEEENS4_6LayoutISC_NS5_IJNSA_ILi0EEESU_SU_EEEEENS5_IJNS4_10UnderscoreESX_SX_EEEEENS4_13SM90_TMA_LOADENS4_14ComposedLayoutINS4_7SwizzleILi3ELi4ELi3EEENS4_18smem_ptr_flag_bitsILi16EEENST_INS5_IJNSA_ILi8EEESF_EEENS5_IJSF_SB_EEEEEEEvNS4_8identityES10_S1A_vS1B_EENS_8epilogue10collective6detail29Sm90TmaWarpSpecializedAdapterINS1E_15DefaultEpilogueISI_SJ_SJ_NS1D_6thread17LinearCombinationISI_Li1EffLNS1I_9ScaleType4KindE0ELNS_15FloatRoundStyleE2ESI_EENS1_15EpilogueDefaultEEEEEvvEEEEvNT_6ParamsE,"",@"SHT_CUDA_INFO"
	.sectionflags	@""
	.align	4


	//----- nvinfo : EIATTR_CUDA_API_VERSION
	.align		4
        /*0000*/ 	.byte	0x04, 0x37
        /*0002*/ 	.short	(.L_21 - .L_20)
.L_20:
        /*0004*/ 	.word	0x00000082


	//----- nvinfo : EIATTR_KPARAM_INFO
	.align		4
.L_21:
        /*0008*/ 	.byte	0x04, 0x17
        /*000a*/ 	.short	(.L_23 - .L_22)
.L_22:
        /*000c*/ 	.word	0x00000000
        /*0010*/ 	.short	0x0000
        /*0012*/ 	.short	0x0070
        /*0014*/ 	.byte	0x00, 0xf0, 0x01, 0x10


	//----- nvinfo : EIATTR_SPARSE_MMA_MASK
	.align		4
.L_23:
        /*0018*/ 	.byte	0x03, 0x50
        /*001a*/ 	.short	0x0000


	//----- nvinfo : EIATTR_MAXREG_COUNT
	.align		4
        /*001c*/ 	.byte	0x03, 0x1b
        /*001e*/ 	.short	0x00a8


	//----- nvinfo : EIATTR_NUM_BARRIERS
	.align		4
        /*0020*/ 	.byte	0x02, 0x4c
        /*0022*/ 	.byte	0x01
	.zero		1


	//----- nvinfo : EIATTR_EXTERNS
	.align		4
        /*0024*/ 	.byte	0x04, 0x0f
        /*0026*/ 	.short	(.L_25 - .L_24)


	//   ....[0]....
	.align		4
.L_24:
        /*0028*/ 	.word	index@(__assertfail)


	//----- nvinfo : EIATTR_ANNOTATIONS
	.align		4
.L_25:
        /*002c*/ 	.byte	0x04, 0x55
        /*002e*/ 	.short	(.L_27 - .L_26)


	//   ....[0]....
.L_26:
        /*0030*/ 	.word	0x00000001
        /*0034*/ 	.byte	0xf0, 0x0a, 0x00, 0x00, 0x01, 0x00, 0x00, 0x00, 0xe0, 0x9c, 0x00, 0x00, 0x01, 0x00, 0x00, 0x00
        /*0044*/ 	.byte	0xf0, 0xa8, 0x00, 0x00


	//----- nvinfo : EIATTR_MERCURY_ISA_VERSION
	.align		4
.L_27:
        /*0048*/ 	.byte	0x03, 0x5f
        /*004a*/ 	.short	0x0101


	//----- nvinfo : EIATTR_INT_WARP_WIDE_INSTR_OFFSETS
	.align		4
        /*004c*/ 	.byte	0x04, 0x31
        /*004e*/ 	.short	(.L_29 - .L_28)


	//   ....[0]....
.L_28:
        /*0050*/ 	.word	0x00000400


	//   ....[1]....
        /*0054*/ 	.word	0x00000420


	//   ....[2]....
        /*0058*/ 	.word	0x000004a0


	//   ....[3]....
        /*005c*/ 	.word	0x000004b0


	//   ....[4]....
        /*0060*/ 	.word	0x000004c0


	//   ....[5]....
        /*0064*/ 	.word	0x000004e0


	//   ....[6]....
        /*0068*/ 	.word	0x00000570


	//   ....[7]....
        /*006c*/ 	.word	0x00000590


	//----- nvinfo : EIATTR_COOP_GROUP_MASK_REGIDS
	.align		4
.L_29:
        /*0070*/ 	.byte	0x04, 0x29
        /*0072*/ 	.short	(.L_31 - .L_30)


	//   ....[0]....
.L_30:
        /*0074*/ 	.word	0xffffffff


	//   ....[1]....
        /*0078*/ 	.word	0xffffffff


	//   ....[2]....
        /*007c*/ 	.word	0xffffffff


	//   ....[3]....
        /*0080*/ 	.word	0xffffffff


	//   ....[4]....
        /*0084*/ 	.word	0xffffffff


	//   ....[5]....
        /*0088*/ 	.word	0xffffffff


	//----- nvinfo : EIATTR_COOP_GROUP_INSTR_OFFSETS
	.align		4
.L_31:
        /*008c*/ 	.byte	0x04, 0x28
        /*008e*/ 	.short	(.L_33 - .L_32)


	//   ....[0]....
.L_32:
        /*0090*/ 	.word	0x00000070


	//   ....[1]....
        /*0094*/ 	.word	0x00000080


	//   ....[2]....
        /*0098*/ 	.word	0x00000140


	//   ....[3]....
        /*009c*/ 	.word	0x000002f0


	//   ....[4]....
        /*00a0*/ 	.word	0x00000330


	//   ....[5]....
        /*00a4*/ 	.word	0x00000380


	//----- nvinfo : EIATTR_REG_RECONFIG
	.align		4
.L_33:
        /*00a8*/ 	.byte	0x01, 0x54
	.zero		2


	//----- nvinfo : EIATTR_SYSCALL_OFFSETS
	.align		4
        /*00ac*/ 	.byte	0x04, 0x46
        /*00ae*/ 	.short	(.L_35 - .L_34)


	//   ....[0]....
.L_34:
        /*00b0*/ 	.word	0x000015a0


	//----- nvinfo : EIATTR_MBARRIER_INSTR_OFFSETS
	.align		4
.L_35:
        /*00b4*/ 	.byte	0x04, 0x39
        /*00b6*/ 	.short	(.L_37 - .L_36)


	//   ....[0]....
.L_36:
        /*00b8*/ 	.word	0x00000240
        /*00bc*/ 	.word	0x000000ff
        /*00c0*/ 	.word	0x00000000
        /*00c4*/ 	.short	0x0100
        /*00c6*/ 	.byte	0x08
	.zero		1


	//   ....[1]....
        /*00c8*/ 	.word	0x00000250
        /*00cc*/ 	.word	0x000000ff
        /*00d0*/ 	.word	0x00000028
        /*00d4*/ 	.short	0x0100
        /*00d6*/ 	.byte	0x08
	.zero		1


	//   ....[2]....
        /*00d8*/ 	.word	0x00000260
        /*00dc*/ 	.word	0x000000ff
        /*00e0*/ 	.word	0x00000008
        /*00e4*/ 	.short	0x0100
        /*00e6*/ 	.byte	0x08
	.zero		1


	//   ....[3]....
        /*00e8*/ 	.word	0x00000270
        /*00ec*/ 	.word	0x000000ff
        /*00f0*/ 	.word	0x00000030
        /*00f4*/ 	.short	0x0100
        /*00f6*/ 	.byte	0x08
	.zero		1


	//   ....[4]....
        /*00f8*/ 	.word	0x00000280
        /*00fc*/ 	.word	0x000000ff
        /*0100*/ 	.word	0x00000010
        /*0104*/ 	.short	0x0100
        /*0106*/ 	.byte	0x08
	.zero		1


	//   ....[5]....
        /*0108*/ 	.word	0x00000290
        /*010c*/ 	.word	0x000000ff
        /*0110*/ 	.word	0x00000038
        /*0114*/ 	.short	0x0100
        /*0116*/ 	.byte	0x08
	.zero		1


	//   ....[6]....
        /*0118*/ 	.word	0x000002a0
        /*011c*/ 	.word	0x000000ff
        /*0120*/ 	.word	0x00000018
        /*0124*/ 	.short	0x0100
        /*0126*/ 	.byte	0x08
	.zero		1


	//   ....[7]....
        /*0128*/ 	.word	0x000002b0
        /*012c*/ 	.word	0x000000ff
        /*0130*/ 	.word	0x00000040
        /*0134*/ 	.short	0x0100
        /*0136*/ 	.byte	0x08
	.zero		1


	//   ....[8]....
        /*0138*/ 	.word	0x000002c0
        /*013c*/ 	.word	0x000000ff
        /*0140*/ 	.word	0x00000020
        /*0144*/ 	.short	0x0100
        /*0146*/ 	.byte	0x08
	.zero		1


	//   ....[9]....
        /*0148*/ 	.word	0x000002d0
        /*014c*/ 	.word	0x000000ff
        /*0150*/ 	.word	0x00000048
        /*0154*/ 	.short	0x0100
        /*0156*/ 	.byte	0x08
	.zero		1


	//   ....[10]....
        /*0158*/ 	.word	0x000005d0
        /*015c*/ 	.word	0x000000ff
        /*0160*/ 	.word	0x00000080
        /*0164*/ 	.short	0x0100
        /*0166*/ 	.byte	0x08
	.zero		1


	//   ....[11]....
        /*0168*/ 	.word	0x00000640
        /*016c*/ 	.word	0x000000ff
        /*0170*/ 	.word	0x00000088
        /*0174*/ 	.short	0x0100
        /*0176*/ 	.byte	0x08
	.zero		1


	//   ....[12]....
        /*0178*/ 	.word	0x00000660
        /*017c*/ 	.word	0x000000ff
        /*0180*/ 	.word	0x00000060
        /*0184*/ 	.short	0x0100
        /*0186*/ 	.byte	0x09
	.zero		1


	//   ....[13]....
        /*0188*/ 	.word	0x00000670
        /*018c*/ 	.word	0x000000ff
        /*0190*/ 	.word	0x00000068
        /*0194*/ 	.short	0x0100
        /*0196*/ 	.byte	0x09
	.zero		1


	//   ....[14]....
        /*0198*/ 	.word	0x00000680
        /*019c*/ 	.word	0x000000ff
        /*01a0*/ 	.word	0x00000070
        /*01a4*/ 	.short	0x0100
        /*01a6*/ 	.byte	0x09
	.zero		1


	//   ....[15]....
        /*01a8*/ 	.word	0x00000690
        /*01ac*/ 	.word	0x000000ff
        /*01b0*/ 	.word	0x00000078
        /*01b4*/ 	.short	0x0100
        /*01b6*/ 	.byte	0x09
	.zero		1


	//   ....[16]....
        /*01b8*/ 	.word	0x00001480
        /*01bc*/ 	.word	0x0000009d
        /*01c0*/ 	.word	0x00000000
        /*01c4*/ 	.short	0x010a
        /*01c6*/ 	.byte	0x2a
	.zero		1


	//   ....[17]....
        /*01c8*/ 	.word	0x00001620
        /*01cc*/ 	.word	0x00000003
        /*01d0*/ 	.word	0x00000000
        /*01d4*/ 	.short	0x010a
        /*01d6*/ 	.byte	0x3f
	.zero		1


	//   ....[18]....
        /*01d8*/ 	.word	0x00001680
        /*01dc*/ 	.word	0x00000003
        /*01e0*/ 	.word	0x00000000
        /*01e4*/ 	.short	0x010a
        /*01e6*/ 	.byte	0x3f
	.zero		1


	//   ....[19]....
        /*01e8*/ 	.word	0x00001a10
        /*01ec*/ 	.word	0x000000ff
        /*01f0*/ 	.word	0x00000000
        /*01f4*/ 	.short	0x010a
        /*01f6*/ 	.byte	0x04
	.zero		1


	//   ....[20]....
        /*01f8*/ 	.word	0x00001a50
        /*01fc*/ 	.word	0x000000ff
        /*0200*/ 	.word	0x00000000
        /*0204*/ 	.short	0x010a
        /*0206*/ 	.byte	0x04
	.zero		1


	//   ....[21]....
        /*0208*/ 	.word	0x00001ce0
        /*020c*/ 	.word	0x000000ff
        /*0210*/ 	.word	0x00000000
        /*0214*/ 	.short	0x0101
        /*0216*/ 	.byte	0x04
	.zero		1


	//   ....[22]....
        /*0218*/ 	.word	0x00001dd0
        /*021c*/ 	.word	0x0000009e
        /*0220*/ 	.word	0x00000000
        /*0224*/ 	.short	0x0101
        /*0226*/ 	.byte	0x2d
	.zero		1


	//   ....[23]....
        /*0228*/ 	.word	0x00001ea0
        /*022c*/ 	.word	0x000000ff
        /*0230*/ 	.word	0x00000000
        /*0234*/ 	.short	0x0101
        /*0236*/ 	.byte	0x06
	.zero		1


	//   ....[24]....
        /*0238*/ 	.word	0x00001f50
        /*023c*/ 	.word	0x0000009d
        /*0240*/ 	.word	0x00000010
        /*0244*/ 	.short	0x010a
        /*0246*/ 	.byte	0x2a
	.zero		1


	//   ....[25]....
        /*0248*/ 	.word	0x00009d00
        /*024c*/ 	.word	0x000000a0
        /*0250*/ 	.word	0x00000000
        /*0254*/ 	.short	0x0101
        /*0256*/ 	.byte	0x2d
	.zero		1


	//   ....[26]....
        /*0258*/ 	.word	0x0000a660
        /*025c*/ 	.word	0x0000000a
        /*0260*/ 	.word	0x00000028
        /*0264*/ 	.short	0x010a
        /*0266*/ 	.byte	0x3f
	.zero		1


	//   ....[27]....
        /*0268*/ 	.word	0x0000aa00
        /*026c*/ 	.word	0x00000005
        /*0270*/ 	.word	0x00000088
        /*0274*/ 	.short	0x0101
        /*0276*/ 	.byte	0x3f
	.zero		1


	//   ....[28]....
        /*0278*/ 	.word	0x0000b180
        /*027c*/ 	.word	0x00000009
        /*0280*/ 	.word	0x00000000
        /*0284*/ 	.short	0x010a
        /*0286*/ 	.byte	0x3f
	.zero		1


	//   ....[29]....
        /*0288*/ 	.word	0x0000b200
        /*028c*/ 	.word	0x00000008
        /*0290*/ 	.word	0x00000000
        /*0294*/ 	.short	0x010a
        /*0296*/ 	.byte	0x3f
	.zero		1


	//   ....[30]....
        /*0298*/ 	.word	0x0000b290
        /*029c*/ 	.word	0x00000009
        /*02a0*/ 	.word	0x00000000
        /*02a4*/ 	.short	0x010a
        /*02a6*/ 	.byte	0x3f
	.zero		1


	//   ....[31]....
        /*02a8*/ 	.word	0x0000b320
        /*02ac*/ 	.word	0x00000006
        /*02b0*/ 	.word	0x00000000
        /*02b4*/ 	.short	0x010a
        /*02b6*/ 	.byte	0x3f
	.zero		1


	//   ....[32]....
        /*02b8*/ 	.word	0x0000b3b0
        /*02bc*/ 	.word	0x00000003
        /*02c0*/ 	.word	0x00000000
        /*02c4*/ 	.short	0x010a
        /*02c6*/ 	.byte	0x3f
	.zero		1


	//   ....[33]....
        /*02c8*/ 	.word	0x0000b410
        /*02cc*/ 	.word	0x0000009f
        /*02d0*/ 	.word	0x00000000
        /*02d4*/ 	.short	0x010a
        /*02d6*/ 	.byte	0x3f
	.zero		1


	//   ....[34]....
        /*02d8*/ 	.word	0x0000b460
        /*02dc*/ 	.word	0x00000003
        /*02e0*/ 	.word	0x00000000
        /*02e4*/ 	.short	0x010a
        /*02e6*/ 	.byte	0x3f
	.zero		1


	//   ....[35]....
        /*02e8*/ 	.word	0x0000b4c0
        /*02ec*/ 	.word	0x00000004
        /*02f0*/ 	.word	0x00000000
        /*02f4*/ 	.short	0x010a
        /*02f6*/ 	.byte	0x3f
	.zero		1


	//   ....[36]....
        /*02f8*/ 	.word	0x0000b510
        /*02fc*/ 	.word	0x0000009f
        /*0300*/ 	.word	0x00000010
        /*0304*/ 	.short	0x010a
        /*0306*/ 	.byte	0x3f
	.zero		1


	//   ....[37]....
        /*0308*/ 	.word	0x0000b5e0
        /*030c*/ 	.word	0x0000000a
        /*0310*/ 	.word	0x00000028
        /*0314*/ 	.short	0x010a
        /*0316*/ 	.byte	0x3f
	.zero		1


	//   ....[38]....
        /*0318*/ 	.word	0x0000b6b0
        /*031c*/ 	.word	0x00000009
        /*0320*/ 	.word	0x00000000
        /*0324*/ 	.short	0x010a
        /*0326*/ 	.byte	0x3f
	.zero		1


	//   ....[39]....
        /*0328*/ 	.word	0x0000b700
        /*032c*/ 	.word	0x00000008
        /*0330*/ 	.word	0x00000000
        /*0334*/ 	.short	0x010a
        /*0336*/ 	.byte	0x3f
	.zero		1


	//   ....[40]....
        /*0338*/ 	.word	0x0000b750
        /*033c*/ 	.word	0x00000009
        /*0340*/ 	.word	0x00000000
        /*0344*/ 	.short	0x010a
        /*0346*/ 	.byte	0x3f
	.zero		1


	//   ....[41]....
        /*0348*/ 	.word	0x0000b7a0
        /*034c*/ 	.word	0x00000006
        /*0350*/ 	.word	0x00000000
        /*0354*/ 	.short	0x010a
        /*0356*/ 	.byte	0x3f
	.zero		1


	//----- nvinfo : EIATTR_NUM_MBARRIERS
	.align		4
.L_37:
        /*0358*/ 	.byte	0x03, 0x38
        /*035a*/ 	.short	0x0010


	//----- nvinfo : EIATTR_EXIT_INSTR_OFFSETS
	.align		4
        /*035c*/ 	.byte	0x04, 0x1c
        /*035e*/ 	.short	(.L_39 - .L_38)


	//   ....[0]....
.L_38:
        /*0360*/ 	.word	0x000011a0


	//   ....[1]....
        /*0364*/ 	.word	0x00001200


	//   ....[2]....
        /*0368*/ 	.word	0x0000a390


	//   ....[3]....
        /*036c*/ 	.word	0x0000a3c0


	//   ....[4]....
        /*0370*/ 	.word	0x0000b400


	//----- nvinfo : EIATTR_MAX_THREADS
	.align		4
.L_39:
        /*0374*/ 	.byte	0x04, 0x05
        /*0376*/ 	.short	(.L_41 - .L_40)
.L_40:
        /*0378*/ 	.word	0x00000180
        /*037c*/ 	.word	0x00000001
        /*0380*/ 	.word	0x00000001


	//----- nvinfo : EIATTR_CRS_STACK_SIZE
	.align		4
.L_41:
        /*0384*/ 	.byte	0x04, 0x1e
        /*0386*/ 	.short	(.L_43 - .L_42)
.L_42:
        /*0388*/ 	.word	0x00000000


	//----- nvinfo : EIATTR_CBANK_PARAM_SIZE
	.align		4
.L_43:
        /*038c*/ 	.byte	0x03, 0x19
        /*038e*/ 	.short	0x0470


	//----- nvinfo : EIATTR_PARAM_CBANK
	.align		4
        /*0390*/ 	.byte	0x04, 0x0a
        /*0392*/ 	.short	(.L_45 - .L_44)
	.align		4
.L_44:
        /*0394*/ 	.word	index@(.nv.constant0._ZN7cutlass13device_kernelINS_4gemm6kernel13GemmUniversalIN4cute5tupleIJiiiiEEENS1_10collective13CollectiveMmaINS1_34MainloopSm90TmaGmmaWarpSpecializedILi5ENS5_IJNS4_1CILi1EEESB_SB_EEENS1_32KernelTmaWarpSpecializedPingpongEEENS5_IJNSA_ILi64EEENSA_ILi256EEESF_EEENS_6half_tENS5_IJlSB_lEEESI_SJ_NS4_8TiledMMAINS4_8MMA_AtomIJNS4_4SM904GMMA26MMA_64x256x16_F32F16F16_SSILNSN_5MajorE0ELSP_0ELNSN_7ScaleInE1ELSQ_1EEEEEENS4_6LayoutISC_NS5_IJNSA_ILi0EEESU_SU_EEEEENS5_IJNS4_10UnderscoreESX_SX_EEEEENS4_13SM90_TMA_LOADENS4_14ComposedLayoutINS4_7SwizzleILi3ELi4ELi3EEENS4_18smem_ptr_flag_bitsILi16EEENST_INS5_IJNSA_ILi8EEESF_EEENS5_IJSF_SB_EEEEEEEvNS4_8identityES10_S1A_vS1B_EENS_8epilogue10collective6detail29Sm90TmaWarpSpecializedAdapterINS1E_15DefaultEpilogueISI_SJ_SJ_NS1D_6thread17LinearCombinationISI_Li1EffLNS1I_9ScaleType4KindE0ELNS_15FloatRoundStyleE2ESI_EENS1_15EpilogueDefaultEEEEEvvEEEEvNT_6ParamsE)
        /*0398*/ 	.short	0x0210
        /*039a*/ 	.short	0x0470


	//----- nvinfo : EIATTR_SW_WAR
	.align		4
.L_45:
        /*039c*/ 	.byte	0x04, 0x36
        /*039e*/ 	.short	(.L_47 - .L_46)
.L_46:
        /*03a0*/ 	.word	0x00000008
.L_47:


//--------------------- .nv.callgraph             --------------------------
	.section	.nv.callgraph,"",@"SHT_CUDA_CALLGRAPH"
	.align	4
	.sectionentsize	8
	.align		4
        /*0000*/ 	.word	0x00000000
	.align		4
        /*0004*/ 	.word	0xffffffff
	.align		4
        /*0008*/ 	.word	index@(_ZN7cutlass13device_kernelINS_4gemm6kernel13GemmUniversalIN4cute5tupleIJiiiiEEENS1_10collective13CollectiveMmaINS1_34MainloopSm90TmaGmmaWarpSpecializedILi5ENS5_IJNS4_1CILi1EEESB_SB_EEENS1_32KernelTmaWarpSpecializedPingpongEEENS5_IJNSA_ILi64EEENSA_ILi256EEESF_EEENS_6half_tENS5_IJlSB_lEEESI_SJ_NS4_8TiledMMAINS4_8MMA_AtomIJNS4_4SM904GMMA26MMA_64x256x16_F32F16F16_SSILNSN_5MajorE0ELSP_0ELNSN_7ScaleInE1ELSQ_1EEEEEENS4_6LayoutISC_NS5_IJNSA_ILi0EEESU_SU_EEEEENS5_IJNS4_10UnderscoreESX_SX_EEEEENS4_13SM90_TMA_LOADENS4_14ComposedLayoutINS4_7SwizzleILi3ELi4ELi3EEENS4_18smem_ptr_flag_bitsILi16EEENST_INS5_IJNSA_ILi8EEESF_EEENS5_IJSF_SB_EEEEEEEvNS4_8identityES10_S1A_vS1B_EENS_8epilogue10collective6detail29Sm90TmaWarpSpecializedAdapterINS1E_15DefaultEpilogueISI_SJ_SJ_NS1D_6thread17LinearCombinationISI_Li1EffLNS1I_9ScaleType4KindE0ELNS_15FloatRoundStyleE2ESI_EENS1_15EpilogueDefaultEEEEEvvEEEEvNT_6ParamsE)
	.align		4
        /*000c*/ 	.word	index@(__assertfail)
	.align		4
        /*0010*/ 	.word	0x00000000
	.align		4
        /*0014*/ 	.word	0xfffffffe
	.align		4
        /*0018*/ 	.word	0x00000000
	.align		4
        /*001c*/ 	.word	0xfffffffd
	.align		4
        /*0020*/ 	.word	0x00000000
	.align		4
        /*0024*/ 	.word	0xfffffffc


//--------------------- .nv.constant4             --------------------------
	.section	.nv.constant4,"a",@progbits
	.align	8
	.align		8
.nv.constant4:
        /*0000*/ 	.dword	__assertfail
	.align		8
        /*0008*/ 	.dword	__unnamed_1
	.align		8
        /*0010*/ 	.dword	_ZN39_INTERNAL_eb6dab77_4_k_cu_404f3f4b_27024cuda3std3__45__cpo5beginE
	.align		8
        /*0018*/ 	.dword	_ZN39_INTERNAL_eb6dab77_4_k_cu_404f3f4b_27024cuda3std3__45__cpo3endE
	.align		8
        /*0020*/ 	.dword	_ZN39_INTERNAL_eb6dab77_4_k_cu_404f3f4b_27024cuda3std3__45__cpo6cbeginE
	.align		8
        /*0028*/ 	.dword	_ZN39_INTERNAL_eb6dab77_4_k_cu_404f3f4b_27024cuda3std3__45__cpo4cendE
	.align		8
        /*0030*/ 	.dword	_ZN39_INTERNAL_eb6dab77_4_k_cu_404f3f4b_27024cuda3std3__441_GLOBAL__N__eb6dab77_4_k_cu_404f3f4b_27026ignoreE
	.align		8
        /*0038*/ 	.dword	_ZN39_INTERNAL_eb6dab77_4_k_cu_404f3f4b_27024cuda3std3__419piecewise_constructE
	.align		8
        /*0040*/ 	.dword	_ZN39_INTERNAL_eb6dab77_4_k_cu_404f3f4b_27024cuda3std3__48in_placeE
	.align		8
        /*0048*/ 	.dword	_ZN39_INTERNAL_eb6dab77_4_k_cu_404f3f4b_27024cuda3std6ranges3__45__cpo4swapE
	.align		8
        /*0050*/ 	.dword	_ZN39_INTERNAL_eb6dab77_4_k_cu_404f3f4b_27024cuda3std6ranges3__45__cpo9iter_moveE
	.align		8
        /*0058*/ 	.dword	_ZN39_INTERNAL_eb6dab77_4_k_cu_404f3f4b_27024cute7productE
	.align		8
        /*0060*/ 	.dword	_ZN39_INTERNAL_eb6dab77_4_k_cu_404f3f4b_27024cute1_E
	.align		8
        /*0068*/ 	.dword	$str$22
	.align		8
        /*0070*/ 	.dword	$str$23


//--------------------- .text._ZN7cutlass13device_kernelINS_4gemm6kernel13GemmUniversalIN4cute5tupleIJiiiiEEENS1_10collective13CollectiveMmaINS1_34MainloopSm90TmaGmmaWarpSpecializedILi5ENS5_IJNS4_1CILi1EEESB_SB_EEENS1_32KernelTmaWarpSpecializedPingpongEEENS5_IJNSA_ILi64EEENSA_ILi256EEESF_EEENS_6half_tENS5_IJlSB_lEEESI_SJ_NS4_8TiledMMAINS4_8MMA_AtomIJNS4_4SM904GMMA26MMA_64x256x16_F32F16F16_SSILNSN_5MajorE0ELSP_0ELNSN_7ScaleInE1ELSQ_1EEEEEENS4_6LayoutISC_NS5_IJNSA_ILi0EEESU_SU_EEEEENS5_IJNS4_10UnderscoreESX_SX_EEEEENS4_13SM90_TMA_LOADENS4_14ComposedLayoutINS4_7SwizzleILi3ELi4ELi3EEENS4_18smem_ptr_flag_bitsILi16EEENST_INS5_IJNSA_ILi8EEESF_EEENS5_IJSF_SB_EEEEEEEvNS4_8identityES10_S1A_vS1B_EENS_8epilogue10collective6detail29Sm90TmaWarpSpecializedAdapterINS1E_15DefaultEpilogueISI_SJ_SJ_NS1D_6thread17LinearCombinationISI_Li1EffLNS1I_9ScaleType4KindE0ELNS_15FloatRoundStyleE2ESI_EENS1_15EpilogueDefaultEEEEEvvEEEEvNT_6ParamsE --------------------------
	.section	.text._ZN7cutlass13device_kernelINS_4gemm6kernel13GemmUniversalIN4cute5tupleIJiiiiEEENS1_10collective13CollectiveMmaINS1_34MainloopSm90TmaGmmaWarpSpecializedILi5ENS5_IJNS4_1CILi1EEESB_SB_EEENS1_32KernelTmaWarpSpecializedPingpongEEENS5_IJNSA_ILi64EEENSA_ILi256EEESF_EEENS_6half_tENS5_IJlSB_lEEESI_SJ_NS4_8TiledMMAINS4_8MMA_AtomIJNS4_4SM904GMMA26MMA_64x256x16_F32F16F16_SSILNSN_5MajorE0ELSP_0ELNSN_7ScaleInE1ELSQ_1EEEEEENS4_6LayoutISC_NS5_IJNSA_ILi0EEESU_SU_EEEEENS5_IJNS4_10UnderscoreESX_SX_EEEEENS4_13SM90_TMA_LOADENS4_14ComposedLayoutINS4_7SwizzleILi3ELi4ELi3EEENS4_18smem_ptr_flag_bitsILi16EEENST_INS5_IJNSA_ILi8EEESF_EEENS5_IJSF_SB_EEEEEEEvNS4_8identityES10_S1A_vS1B_EENS_8epilogue10collective6detail29Sm90TmaWarpSpecializedAdapterINS1E_15DefaultEpilogueISI_SJ_SJ_NS1D_6thread17LinearCombinationISI_Li1EffLNS1I_9ScaleType4KindE0ELNS_15FloatRoundStyleE2ESI_EENS1_15EpilogueDefaultEEEEEvvEEEEvNT_6ParamsE,"ax",@progbits
	.align	128
.text._ZN7cutlass13device_kernelINS_4gemm6kernel13GemmUniversalIN4cute5tupleIJiiiiEEENS1_10collective13CollectiveMmaINS1_34MainloopSm90TmaGmmaWarpSpecializedILi5ENS5_IJNS4_1CILi1EEESB_SB_EEENS1_32KernelTmaWarpSpecializedPingpongEEENS5_IJNSA_ILi64EEENSA_ILi256EEESF_EEENS_6half_tENS5_IJlSB_lEEESI_SJ_NS4_8TiledMMAINS4_8MMA_AtomIJNS4_4SM904GMMA26MMA_64x256x16_F32F16F16_SSILNSN_5MajorE0ELSP_0ELNSN_7ScaleInE1ELSQ_1EEEEEENS4_6LayoutISC_NS5_IJNSA_ILi0EEESU_SU_EEEEENS5_IJNS4_10UnderscoreESX_SX_EEEEENS4_13SM90_TMA_LOADENS4_14ComposedLayoutINS4_7SwizzleILi3ELi4ELi3EEENS4_18smem_ptr_flag_bitsILi16EEENST_INS5_IJNSA_ILi8EEESF_EEENS5_IJSF_SB_EEEEEEEvNS4_8identityES10_S1A_vS1B_EENS_8epilogue10collective6detail29Sm90TmaWarpSpecializedAdapterINS1E_15DefaultEpilogueISI_SJ_SJ_NS1D_6thread17LinearCombinationISI_Li1EffLNS1I_9ScaleType4KindE0ELNS_15FloatRoundStyleE2ESI_EENS1_15EpilogueDefaultEEEEEvvEEEEvNT_6ParamsE:
        .type           _ZN7cutlass13device_kernelINS_4gemm6kernel13GemmUniversalIN4cute5tupleIJiiiiEEENS1_10collective13CollectiveMmaINS1_34MainloopSm90TmaGmmaWarpSpecializedILi5ENS5_IJNS4_1CILi1EEESB_SB_EEENS1_32KernelTmaWarpSpecializedPingpongEEENS5_IJNSA_ILi64EEENSA_ILi256EEESF_EEENS_6half_tENS5_IJlSB_lEEESI_SJ_NS4_8TiledMMAINS4_8MMA_AtomIJNS4_4SM904GMMA26MMA_64x256x16_F32F16F16_SSILNSN_5MajorE0ELSP_0ELNSN_7ScaleInE1ELSQ_1EEEEEENS4_6LayoutISC_NS5_IJNSA_ILi0EEESU_SU_EEEEENS5_IJNS4_10UnderscoreESX_SX_EEEEENS4_13SM90_TMA_LOADENS4_14ComposedLayoutINS4_7SwizzleILi3ELi4ELi3EEENS4_18smem_ptr_flag_bitsILi16EEENST_INS5_IJNSA_ILi8EEESF_EEENS5_IJSF_SB_EEEEEEEvNS4_8identityES10_S1A_vS1B_EENS_8epilogue10collective6detail29Sm90TmaWarpSpecializedAdapterINS1E_15DefaultEpilogueISI_SJ_SJ_NS1D_6thread17LinearCombinationISI_Li1EffLNS1I_9ScaleType4KindE0ELNS_15FloatRoundStyleE2ESI_EENS1_15EpilogueDefaultEEEEEvvEEEEvNT_6ParamsE,@function
        .size           _ZN7cutlass13device_kernelINS_4gemm6kernel13GemmUniversalIN4cute5tupleIJiiiiEEENS1_10collective13CollectiveMmaINS1_34MainloopSm90TmaGmmaWarpSpecializedILi5ENS5_IJNS4_1CILi1EEESB_SB_EEENS1_32KernelTmaWarpSpecializedPingpongEEENS5_IJNSA_ILi64EEENSA_ILi256EEESF_EEENS_6half_tENS5_IJlSB_lEEESI_SJ_NS4_8TiledMMAINS4_8MMA_AtomIJNS4_4SM904GMMA26MMA_64x256x16_F32F16F16_SSILNSN_5MajorE0ELSP_0ELNSN_7ScaleInE1ELSQ_1EEEEEENS4_6LayoutISC_NS5_IJNSA_ILi0EEESU_SU_EEEEENS5_IJNS4_10UnderscoreESX_SX_EEEEENS4_13SM90_TMA_LOADENS4_14ComposedLayoutINS4_7SwizzleILi3ELi4ELi3EEENS4_18smem_ptr_flag_bitsILi16EEENST_INS5_IJNSA_ILi8EEESF_EEENS5_IJSF_SB_EEEEEEEvNS4_8identityES10_S1A_vS1B_EENS_8epilogue10collective6detail29Sm90TmaWarpSpecializedAdapterINS1E_15DefaultEpilogueISI_SJ_SJ_NS1D_6thread17LinearCombinationISI_Li1EffLNS1I_9ScaleType4KindE0ELNS_15FloatRoundStyleE2ESI_EENS1_15EpilogueDefaultEEEEEvvEEEEvNT_6ParamsE,(.L_x_327 - _ZN7cutlass13device_kernelINS_4gemm6kernel13GemmUniversalIN4cute5tupleIJiiiiEEENS1_10collective13CollectiveMmaINS1_34MainloopSm90TmaGmmaWarpSpecializedILi5ENS5_IJNS4_1CILi1EEESB_SB_EEENS1_32KernelTmaWarpSpecializedPingpongEEENS5_IJNSA_ILi64EEENSA_ILi256EEESF_EEENS_6half_tENS5_IJlSB_lEEESI_SJ_NS4_8TiledMMAINS4_8MMA_AtomIJNS4_4SM904GMMA26MMA_64x256x16_F32F16F16_SSILNSN_5MajorE0ELSP_0ELNSN_7ScaleInE1ELSQ_1EEEEEENS4_6LayoutISC_NS5_IJNSA_ILi0EEESU_SU_EEEEENS5_IJNS4_10UnderscoreESX_SX_EEEEENS4_13SM90_TMA_LOADENS4_14ComposedLayoutINS4_7SwizzleILi3ELi4ELi3EEENS4_18smem_ptr_flag_bitsILi16EEENST_INS5_IJNSA_ILi8EEESF_EEENS5_IJSF_SB_EEEEEEEvNS4_8identityES10_S1A_vS1B_EENS_8epilogue10collective6detail29Sm90TmaWarpSpecializedAdapterINS1E_15DefaultEpilogueISI_SJ_SJ_NS1D_6thread17LinearCombinationISI_Li1EffLNS1I_9ScaleType4KindE0ELNS_15FloatRoundStyleE2ESI_EENS1_15EpilogueDefaultEEEEEvvEEEEvNT_6ParamsE)
        .other          _ZN7cutlass13device_kernelINS_4gemm6kernel13GemmUniversalIN4cute5tupleIJiiiiEEENS1_10collective13CollectiveMmaINS1_34MainloopSm90TmaGmmaWarpSpecializedILi5ENS5_IJNS4_1CILi1EEESB_SB_EEENS1_32KernelTmaWarpSpecializedPingpongEEENS5_IJNSA_ILi64EEENSA_ILi256EEESF_EEENS_6half_tENS5_IJlSB_lEEESI_SJ_NS4_8TiledMMAINS4_8MMA_AtomIJNS4_4SM904GMMA26MMA_64x256x16_F32F16F16_SSILNSN_5MajorE0ELSP_0ELNSN_7ScaleInE1ELSQ_1EEEEEENS4_6LayoutISC_NS5_IJNSA_ILi0EEESU_SU_EEEEENS5_IJNS4_10UnderscoreESX_SX_EEEEENS4_13SM90_TMA_LOADENS4_14ComposedLayoutINS4_7SwizzleILi3ELi4ELi3EEENS4_18smem_ptr_flag_bitsILi16EEENST_INS5_IJNSA_ILi8EEESF_EEENS5_IJSF_SB_EEEEEEEvNS4_8identityES10_S1A_vS1B_EENS_8epilogue10collective6detail29Sm90TmaWarpSpecializedAdapterINS1E_15DefaultEpilogueISI_SJ_SJ_NS1D_6thread17LinearCombinationISI_Li1EffLNS1I_9ScaleType4KindE0ELNS_15FloatRoundStyleE2ESI_EENS1_15EpilogueDefaultEEEEEvvEEEEvNT_6ParamsE,@"STO_CUDA_ENTRY STV_DEFAULT"
_ZN7cutlass13device_kernelINS_4gemm6kernel13GemmUniversalIN4cute5tupleIJiiiiEEENS1_10collective13CollectiveMmaINS1_34MainloopSm90TmaGmmaWarpSpecializedILi5ENS5_IJNS4_1CILi1EEESB_SB_EEENS1_32KernelTmaWarpSpecializedPingpongEEENS5_IJNSA_ILi64EEENSA_ILi256EEESF_EEENS_6half_tENS5_IJlSB_lEEESI_SJ_NS4_8TiledMMAINS4_8MMA_AtomIJNS4_4SM904GMMA26MMA_64x256x16_F32F16F16_SSILNSN_5MajorE0ELSP_0ELNSN_7ScaleInE1ELSQ_1EEEEEENS4_6LayoutISC_NS5_IJNSA_ILi0EEESU_SU_EEEEENS5_IJNS4_10UnderscoreESX_SX_EEEEENS4_13SM90_TMA_LOADENS4_14ComposedLayoutINS4_7SwizzleILi3ELi4ELi3EEENS4_18smem_ptr_flag_bitsILi16EEENST_INS5_IJNSA_ILi8EEESF_EEENS5_IJSF_SB_EEEEEEEvNS4_8identityES10_S1A_vS1B_EENS_8epilogue10collective6detail29Sm90TmaWarpSpecializedAdapterINS1E_15DefaultEpilogueISI_SJ_SJ_NS1D_6thread17LinearCombinationISI_Li1EffLNS1I_9ScaleType4KindE0ELNS_15FloatRoundStyleE2ESI_EENS1_15EpilogueDefaultEEEEEvvEEEEvNT_6ParamsE:
[----:B------:R-:W0:Y:S02]  /*0000*/  LDC R1, c[0x0][0x28] ;  /* 0x00000a00ff017b82 */ /* 0x000e240000000800 */
[----:B0-----:R-:W-:Y:S01]  /*0010*/  VIADD R1, R1, 0xfffffff8 ;  /* 0xfffffff801017836 */ /* 0x001fe20000000000 */
[----:B------:R-:W0:Y:S01]  /*0020*/  S2R R4, SR_TID.X ;  /* 0x0000000000047919 */ /* 0x000e220000002100 */
[----:B------:R-:W-:Y:S01]  /*0030*/  ELECT P0, URZ, PT ;  /* 0x00000000003f782f */ /* 0x000fe20003800000 */
[----:B------:R-:W-:Y:S01]  /*0040*/  BSSY B0, `(.L_x_0) ;  /* 0x000000f000007945 */ /* 0x000fe20003800000 */
[--C-:B0-----:R-:W-:Y:S02]  /*0050*/  SHF.R.U32.HI R0, RZ, 0x5, R4.reuse ;  /* 0x00000005ff007819 */ /* 0x101fe40000011604 */
[----:B------:R-:W-:-:S03]  /*0060*/  SHF.R.U32.HI R5, RZ, 0x7, R4 ;  /* 0x00000007ff057819 */ /* 0x000fc60000011604 */
[----:B------:R-:W0:Y:S04]  /*0070*/  SHFL.IDX PT, R2, R0, RZ, 0x1f ;  /* 0x00001fff00027589 */ /* 0x000e2800000e0000 */
[----:B------:R1:W2:Y:S01]  /*0080*/  SHFL.IDX PT, R8, R5, RZ, 0x1f ;  /* 0x00001fff05087589 */ /* 0x0002a200000e0000 */
[----:B0-----:R-:W-:-:S13]  /*0090*/  ISETP.NE.OR P0, PT, R2, RZ, !P0 ;  /* 0x000000ff0200720c */ /* 0x001fda0004705670 */
[----:B-12---:R-:W-:Y:S05]  /*00a0*/  @P0 BRA `(.L_x_1) ;  /* 0x0000000000200947 */ /* 0x006fea0003800000 */
[----:B------:R-:W-:Y:S02]  /*00b0*/  ULDC.64 UR4, c[0x0][0x198] ;  /* 0x0000660000047ab9 */ /* 0x000fe40000000a00 */
[----:B------:R-:W-:Y:S02]  /*00c0*/  UIADD3 UR6, UP0, UR4, 0xf0, URZ ;  /* 0x000000f004067890 */ /* 0x000fe4000ff1e03f */
[----:B------:R-:W-:Y:S02]  /*00d0*/  UIADD3 UR4, UP1, UR4, 0x1f0, URZ ;  /* 0x000001f004047890 */ /* 0x000fe4000ff3e03f */
[----:B------:R-:W-:Y:S02]  /*00e0*/  UIADD3.X UR7, URZ, UR5, URZ, UP0, !UPT ;  /* 0x000000053f077290 */ /* 0x000fe400087fe43f */
[----:B------:R-:W-:-:S07]  /*00f0*/  UIADD3.X UR5, URZ, UR5, URZ, UP1, !UPT ;  /* 0x000000053f057290 */ /* 0x000fce0008ffe43f */
[----:B------:R0:W-:Y:S02]  /*0100*/  UTMACCTL.PF [UR6] ;  /* 0x00000000060079b9 */ /* 0x0001e40008040000 */
[----:B------:R0:W-:Y:S02]  /*0110*/  UTMACCTL.PF [UR4] ;  /* 0x00000000040079b9 */ /* 0x0001e40008040000 */
[----:B0-----:R-:W-:Y:S01]  /*0120*/  NOP ;  /* 0x0000000000007918 */ /* 0x001fe20000000000 */
.L_x_1:
[----:B------:R-:W-:Y:S05]  /*0130*/  BSYNC B0 ;  /* 0x0000000000007941 */ /* 0x000fea0003800000 */
.L_x_0:
[----:B------:R-:W0:Y:S02]  /*0140*/  SHFL.IDX PT, R3, R0, RZ, 0x1f ;  /* 0x00001fff00037589 */ /* 0x000e2400000e0000 */
[----:B0-----:R-:W-:-:S13]  /*0150*/  ISETP.NE.AND P0, PT, R3, RZ, PT ;  /* 0x000000ff0300720c */ /* 0x001fda0003f05270 */
[----:B------:R-:W-:Y:S05]  /*0160*/  @P0 BRA `(.L_x_2) ;  /* 0x0000000000600947 */ /* 0x000fea0003800000 */
[----:B------:R-:W0:Y:S01]  /*0170*/  S2UR UR8, SR_CgaCtaId ;  /* 0x00000000000879c3 */ /* 0x000e220000008800 */
[----:B------:R-:W-:Y:S01]  /*0180*/  UMOV UR4, 0x400 ;  /* 0x0000040000047882 */ /* 0x000fe20000000000 */
[----:B------:R-:W-:Y:S01]  /*0190*/  UMOV UR5, 0x1 ;  /* 0x0000000100057882 */ /* 0x000fe20000000000 */
[----:B------:R-:W-:Y:S01]  /*01a0*/  UMOV UR6, 0x80 ;  /* 0x0000008000067882 */ /* 0x000fe20000000000 */
[----:B------:R-:W-:Y:S01]  /*01b0*/  ELECT P0, URZ, PT ;  /* 0x00000000003f782f */ /* 0x000fe20003800000 */
[----:B------:R-:W-:-:S04]  /*01c0*/  UIADD3 UR6, -UR6, 0x100000, URZ ;  /* 0x0010000006067890 */ /* 0x000fc8000fffe13f */
[----:B------:R-:W-:Y:S02]  /*01d0*/  USHF.L.U32 UR7, UR6, 0xb, URZ ;  /* 0x0000000b06077899 */ /* 0x000fe4000800063f */
[----:B------:R-:W-:Y:S02]  /*01e0*/  USHF.L.U32 UR6, UR6, 0x1, URZ ;  /* 0x0000000106067899 */ /* 0x000fe4000800063f */
[----:B0-----:R-:W-:Y:S02]  /*01f0*/  ULEA UR8, UR8, UR4, 0x18 ;  /* 0x0000000408087291 */ /* 0x001fe4000f8ec03f */
[----:B------:R-:W-:-:S04]  /*0200*/  UIADD3 UR4, -UR5, 0x100000, URZ ;  /* 0x0010000005047890 */ /* 0x000fc8000fffe13f */
[----:B------:R-:W-:Y:S02]  /*0210*/  USHF.L.U32 UR5, UR4, 0xb, URZ ;  /* 0x0000000b04057899 */ /* 0x000fe4000800063f */
[----:B------:R-:W-:Y:S01]  /*0220*/  USHF.L.U32 UR4, UR4, 0x1, URZ ;  /* 0x0000000104047899 */ /* 0x000fe2000800063f */
[----:B------:R-:W0:Y:S11]  /*0230*/  FENCE.VIEW.ASYNC.S ;  /* 0x00000000000073c6 */ /* 0x000e360000000000 */
[----:B0-----:R0:W1:Y:S01]  /*0240*/  SYNCS.EXCH.64 URZ, [UR8], UR4 ;  /* 0x00000004083f75b2 */ /* 0x0010620008000100 */
[----:B------:R0:W2:Y:S01]  /*0250*/  SYNCS.EXCH.64 URZ, [UR8+0x28], UR6 ;  /* 0x00002806083f75b2 */ /* 0x0000a20008000100 */
[----:B------:R0:W3:Y:S01]  /*0260*/  SYNCS.EXCH.64 URZ, [UR8+0x8], UR4 ;  /* 0x00000804083f75b2 */ /* 0x0000e20008000100 */
[----:B------:R0:W4:Y:S01]  /*0270*/  SYNCS.EXCH.64 URZ, [UR8+0x30], UR6 ;  /* 0x00003006083f75b2 */ /* 0x0001220008000100 */
[----:B------:R0:W0:Y:S01]  /*0280*/  SYNCS.EXCH.64 URZ, [UR8+0x10], UR4 ;  /* 0x00001004083f75b2 */ /* 0x0000220008000100 */
[----:B------:R0:W0:Y:S01]  /*0290*/  SYNCS.EXCH.64 URZ, [UR8+0x38], UR6 ;  /* 0x00003806083f75b2 */ /* 0x0000220008000100 */
[----:B------:R0:W0:Y:S01]  /*02a0*/  SYNCS.EXCH.64 URZ, [UR8+0x18], UR4 ;  /* 0x00001804083f75b2 */ /* 0x0000220008000100 */
[----:B------:R0:W0:Y:S01]  /*02b0*/  SYNCS.EXCH.64 URZ, [UR8+0x40], UR6 ;  /* 0x00004006083f75b2 */ /* 0x0000220008000100 */
[----:B------:R0:W0:Y:S01]  /*02c0*/  SYNCS.EXCH.64 URZ, [UR8+0x20], UR4 ;  /* 0x00002004083f75b2 */ /* 0x0000220008000100 */
[----:B------:R0:W0:Y:S01]  /*02d0*/  SYNCS.EXCH.64 URZ, [UR8+0x48], UR6 ;  /* 0x00004806083f75b2 */ /* 0x0000220008000100 */
[----:B------:R-:W-:Y:S01]  /*02e0*/  NOP ;  /* 0x0000000000007918 */ /* 0x000fe20000000000 */
.L_x_2:
[----:B------:R-:W5:Y:S01]  /*02f0*/  SHFL.IDX PT, R6, R0, RZ, 0x1f ;  /* 0x00001fff00067589 */ /* 0x000f6200000e0000 */
[----:B------:R-:W-:Y:S01]  /*0300*/  ELECT P0, URZ, PT ;  /* 0x00000000003f782f */ /* 0x000fe20003800000 */
[----:B------:R-:W-:Y:S01]  /*0310*/  NOP ;  /* 0x0000000000007918 */ /* 0x000fe20000000000 */
[----:B------:R-:W-:Y:S01]  /*0320*/  ELECT P1, URZ, PT ;  /* 0x00000000003f782f */ /* 0x000fe20003820000 */
[----:B------:R-:W1:Y:S01]  /*0330*/  SHFL.IDX PT, R3, R0, RZ, 0x1f ;  /* 0x00001fff00037589 */ /* 0x000e6200000e0000 */
[----:B0-----:R-:W-:Y:S01]  /*0340*/  UMOV UR4, 0x20 ;  /* 0x0000002000047882 */ /* 0x001fe20000000000 */
[----:B------:R-:W-:Y:S01]  /*0350*/  UMOV UR11, 0x80 ;  /* 0x00000080000b7882 */ /* 0x000fe20000000000 */
[----:B------:R-:W-:Y:S01]  /*0360*/  NOP ;  /* 0x0000000000007918 */ /* 0x000fe20000000000 */
[C---:B------:R-:W-:Y:S01]  /*0370*/  VIADD R33, R8.reuse, 0xffffffff ;  /* 0xffffffff08217836 */ /* 0x040fe20000000000 */
[----:B------:R-:W0:Y:S01]  /*0380*/  SHFL.IDX PT, R5, R5, RZ, 0x1f ;  /* 0x00001fff05057589 */ /* 0x000e2200000e0000 */
[----:B------:R-:W-:Y:S01]  /*0390*/  ULDC.64 UR36, c[0x0][0x208] ;  /* 0x0000820000247ab9 */ /* 0x000fe20000000a00 */
[----:B------:R-:W-:-:S02]  /*03a0*/  ISETP.NE.AND P2, PT, R8, RZ, PT ;  /* 0x000000ff0800720c */ /* 0x000fc40003f45270 */
[----:B------:R-:W-:Y:S02]  /*03b0*/  ISETP.GE.U32.AND P3, PT, R33, 0x2, PT ;  /* 0x000000022100780c */ /* 0x000fe40003f66070 */
[----:B-----5:R-:W-:Y:S02]  /*03c0*/  ISETP.NE.OR P0, PT, R6, RZ, !P0 ;  /* 0x000000ff0600720c */ /* 0x020fe40004705670 */
[----:B-1----:R-:W-:Y:S02]  /*03d0*/  ISETP.NE.OR P1, PT, R3, RZ, !P1 ;  /* 0x000000ff0300720c */ /* 0x002fe40004f25670 */
[----:B------:R-:W-:-:S04]  /*03e0*/  SHF.R.S32.HI R3, RZ, 0x1f, R2 ;  /* 0x0000001fff037819 */ /* 0x000fc80000011402 */
[----:B------:R-:W-:-:S05]  /*03f0*/  LEA.HI R3, R3, R2, RZ, 0x2 ;  /* 0x0000000203037211 */ /* 0x000fca00078f10ff */
[----:B------:R-:W-:Y:S01]  /*0400*/  VOTEU.ALL UP0, P0 ;  /* 0x00000000003f7886 */ /* 0x000fe20000000000 */
[----:B------:R-:W-:Y:S01]  /*0410*/  LOP3.LUT R3, R3, 0xfffffffc, RZ, 0xc0, !PT ;  /* 0xfffffffc03037812 */ /* 0x000fe200078ec0ff */
[----:B------:R-:W-:-:S03]  /*0420*/  VOTEU.ALL UP1, P1 ;  /* 0x00000000003f7886 */ /* 0x000fc60000820000 */
[----:B------:R-:W1:Y:S01]  /*0430*/  @!UP0 S2UR UR7, SR_CgaCtaId ;  /* 0x00000000000789c3 */ /* 0x000e620000008800 */
[----:B------:R-:W-:Y:S01]  /*0440*/  @!UP0 UMOV UR6, 0x400 ;  /* 0x0000040000068882 */ /* 0x000fe20000000000 */
[----:B------:R-:W-:-:S04]  /*0450*/  @!UP0 UIADD3 UR4, -UR4, 0x100000, URZ ;  /* 0x0010000004048890 */ /* 0x000fc8000fffe13f */
[----:B------:R-:W-:Y:S02]  /*0460*/  @!UP0 USHF.L.U32 UR5, UR4, 0xb, URZ ;  /* 0x0000000b04058899 */ /* 0x000fe4000800063f */
[----:B------:R-:W-:Y:S01]  /*0470*/  @!UP0 USHF.L.U32 UR4, UR4, 0x1, URZ ;  /* 0x0000000104048899 */ /* 0x000fe2000800063f */
[----:B------:R-:W-:Y:S01]  /*0480*/  IMAD.IADD R0, R2, 0x1, -R3 ;  /* 0x0000000102007824 */ /* 0x000fe200078e0a03 */
[----:B------:R-:W-:Y:S01]  /*0490*/  @!UP1 UMOV UR9, 0x400 ;  /* 0x0000040000099882 */ /* 0x000fe20000000000 */
[----:B------:R-:W-:Y:S01]  /*04a0*/  VOTEU.ALL UP2, P1 ;  /* 0x00000000003f7886 */ /* 0x000fe20000840000 */
[----:B------:R-:W-:Y:S01]  /*04b0*/  VOTEU.ALL UP3, P1 ;  /* 0x00000000003f7886 */ /* 0x000fe20000860000 */
[----:B------:R-:W-:Y:S01]  /*04c0*/  VOTEU.ALL UP4, P1 ;  /* 0x00000000003f7886 */ /* 0x000fe20000880000 */
[----:B------:R-:W5:Y:S01]  /*04d0*/  @!UP1 S2UR UR10, SR_CgaCtaId ;  /* 0x00000000000a99c3 */ /* 0x000f620000008800 */
[----:B------:R-:W-:Y:S01]  /*04e0*/  VOTEU.ALL UP5, P1 ;  /* 0x00000000003f7886 */ /* 0x000fe200008a0000 */
[----:B------:R-:W-:-:S04]  /*04f0*/  SHF.R.S32.HI R3, RZ, 0x1f, R4 ;  /* 0x0000001fff037819 */ /* 0x000fc80000011404 */
[----:B------:R-:W-:-:S04]  /*0500*/  LEA.HI R3, R3, R4, RZ, 0x7 ;  /* 0x0000000403037211 */ /* 0x000fc800078f38ff */
[----:B------:R-:W-:-:S05]  /*0510*/  LOP3.LUT R3, R3, 0xffffff80, RZ, 0xc0, !PT ;  /* 0xffffff8003037812 */ /* 0x000fca00078ec0ff */
[----:B------:R-:W-:Y:S01]  /*0520*/  IMAD.IADD R3, R4, 0x1, -R3 ;  /* 0x0000000104037824 */ /* 0x000fe200078e0a03 */
[----:B-1----:R-:W-:Y:S02]  /*0530*/  @!UP0 ULEA UR8, UR7, UR6, 0x18 ;  /* 0x0000000607088291 */ /* 0x002fe4000f8ec03f */
[----:B------:R-:W-:-:S04]  /*0540*/  @!UP1 UIADD3 UR6, -UR11, 0x100000, URZ ;  /* 0x001000000b069890 */ /* 0x000fc8000fffe13f */
[----:B------:R-:W-:Y:S02]  /*0550*/  @!UP1 USHF.L.U32 UR7, UR6, 0xb, URZ ;  /* 0x0000000b06079899 */ /* 0x000fe4000800063f */
[----:B------:R-:W-:Y:S01]  /*0560*/  @!UP1 USHF.L.U32 UR6, UR6, 0x1, URZ ;  /* 0x0000000106069899 */ /* 0x000fe2000800063f */
[----:B------:R-:W-:Y:S01]  /*0570*/  VOTEU.ALL UP0, P0 ;  /* 0x00000000003f7886 */ /* 0x000fe20000000000 */
[----:B-----5:R-:W-:Y:S01]  /*0580*/  @!UP1 ULEA UR9, UR10, UR9, 0x18 ;  /* 0x000000090a099291 */ /* 0x020fe2000f8ec03f */
[----:B------:R-:W-:Y:S02]  /*0590*/  VOTEU.ALL UP1, P0 ;  /* 0x00000000003f7886 */ /* 0x000fe40000020000 */
[----:B------:R-:W-:Y:S01]  /*05a0*/  ULDC.64 UR10, c[0x0][0x598] ;  /* 0x00016600000a7ab9 */ /* 0x000fe20000000a00 */
[----:B------:R-:W-:Y:S01]  /*05b0*/  ISETP.NE.AND P0, PT, R0, 0x3, PT ;  /* 0x000000030000780c */ /* 0x000fe20003f05270 */
[----:B------:R-:W1:Y:S02]  /*05c0*/  FENCE.VIEW.ASYNC.S ;  /* 0x00000000000073c6 */ /* 0x000e640000000000 */
[----:B-1----:R1:W2:Y:S01]  /*05d0*/  @!UP0 SYNCS.EXCH.64 URZ, [UR8+0x80], UR4 ;  /* 0x00008004083f85b2 */ /* 0x0022a20008000100 */
[----:B------:R-:W-:-:S02]  /*05e0*/  ISETP.NE.U32.AND P1, PT, RZ, UR10, PT ;  /* 0x0000000aff007c0c */ /* 0x000fc4000bf25070 */
[----:B------:R-:W-:Y:S02]  /*05f0*/  ISETP.EQ.OR P0, PT, R0, RZ, !P0 ;  /* 0x000000ff0000720c */ /* 0x000fe40004702670 */
[----:B------:R-:W-:Y:S02]  /*0600*/  ISETP.NE.AND.EX P1, PT, RZ, UR11, PT, P1 ;  /* 0x0000000bff007c0c */ /* 0x000fe4000bf25310 */
[----:B------:R-:W-:-:S04]  /*0610*/  ISETP.EQ.AND P0, PT, R8, RZ, P0 ;  /* 0x000000ff0800720c */ /* 0x000fc80000702270 */
[----:B------:R-:W-:-:S04]  /*0620*/  SEL R16, RZ, 0x1, !P0 ;  /* 0x00000001ff107807 */ /* 0x000fc80004000000 */
[----:B------:R-:W-:Y:S01]  /*0630*/  SEL R16, R16, 0x2, P3 ;  /* 0x0000000210107807 */ /* 0x000fe20001800000 */
[----:B------:R1:W2:Y:S01]  /*0640*/  @!UP1 SYNCS.EXCH.64 URZ, [UR8+0x88], UR4 ;  /* 0x00008804083f95b2 */ /* 0x0002a20008000100 */
[----:B------:R-:W-:Y:S01]  /*0650*/  NOP ;  /* 0x0000000000007918 */ /* 0x000fe20000000000 */
[----:B------:R1:W2:Y:S01]  /*0660*/  @!UP2 SYNCS.EXCH.64 URZ, [UR9+0x60], UR6 ;  /* 0x00006006093fa5b2 */ /* 0x0002a20008000100 */
[----:B------:R1:W2:Y:S01]  /*0670*/  @!UP3 SYNCS.EXCH.64 URZ, [UR9+0x68], UR6 ;  /* 0x00006806093fb5b2 */ /* 0x0002a20008000100 */
[----:B------:R1:W2:Y:S01]  /*0680*/  @!UP4 SYNCS.EXCH.64 URZ, [UR9+0x70], UR6 ;  /* 0x00007006093fc5b2 */ /* 0x0002a20008000100 */
[----:B------:R1:W2:Y:S01]  /*0690*/  @!UP5 SYNCS.EXCH.64 URZ, [UR9+0x78], UR6 ;  /* 0x00007806093fd5b2 */ /* 0x0002a20008000100 */
[----:B------:R-:W-:Y:S01]  /*06a0*/  NOP ;  /* 0x0000000000007918 */ /* 0x000fe20000000000 */
[----:B--234-:R-:W-:Y:S06]  /*06b0*/  BAR.SYNC.DEFER_BLOCKING 0x0 ;  /* 0x0000000000007b1d */ /* 0x01cfec0000010000 */
[----:B01----:R-:W-:Y:S05]  /*06c0*/  @!P1 BRA `(.L_x_3) ;  /* 0x00000000001c9947 */ /* 0x003fea0003800000 */
[----:B------:R-:W0:Y:S02]  /*06d0*/  LDC.64 R6, c[0x0][0x598] ;  /* 0x00016600ff067b82 */ /* 0x000e240000000a00 */
[----:B0-----:R-:W2:Y:S02]  /*06e0*/  LDG.E.64 R6, desc[UR36][R6.64] ;  /* 0x0000002406067981 */ /* 0x001ea4000c1e1b00 */
[----:B--2---:R-:W-:-:S04]  /*06f0*/  ISETP.NE.U32.AND P0, PT, R6, RZ, PT ;  /* 0x000000ff0600720c */ /* 0x004fc80003f05070 */
[----:B------:R-:W-:-:S13]  /*0700*/  ISETP.NE.AND.EX P0, PT, R7, RZ, PT, P0 ;  /* 0x000000ff0700720c */ /* 0x000fda0003f05300 */
[----:B------:R-:W-:Y:S05]  /*0710*/  @!P0 BRA `(.L_x_3) ;  /* 0x0000000000088947 */ /* 0x000fea0003800000 */
[----:B------:R1:W5:Y:S01]  /*0720*/  LD.E R153, desc[UR36][R6.64] ;  /* 0x0000002406997980 */ /* 0x000362000c101900 */
[----:B------:R-:W-:Y:S05]  /*0730*/  BRA `(.L_x_4) ;  /* 0x0000000000247947 */ /* 0x000fea0003800000 */
.L_x_3:
[----:B------:R-:W-:Y:S02]  /*0740*/  ULDC.64 UR4, c[0x0][0x588] ;  /* 0x0001620000047ab9 */ /* 0x000fe40000000a00 */
[----:B------:R-:W-:-:S04]  /*0750*/  ISETP.NE.U32.AND P0, PT, RZ, UR4, PT ;  /* 0x00000004ff007c0c */ /* 0x000fc8000bf05070 */
[----:B------:R-:W-:-:S13]  /*0760*/  ISETP.NE.AND.EX P0, PT, RZ, UR5, PT, P0 ;  /* 0x00000005ff007c0c */ /* 0x000fda000bf05300 */
[----:B------:R-:W-:Y:S05]  /*0770*/  @!P0 BRA `(.L_x_5) ;  /* 0x00000000000c8947 */ /* 0x000fea0003800000 */
[----:B------:R-:W0:Y:S02]  /*0780*/  LDC.64 R6, c[0x0][0x588] ;  /* 0x00016200ff067b82 */ /* 0x000e240000000a00 */
[----:B0-----:R0:W5:Y:S01]  /*0790*/  LDG.E R153, desc[UR36][R6.64] ;  /* 0x0000002406997981 */ /* 0x001162000c1e1900 */
[----:B------:R-:W-:Y:S05]  /*07a0*/  BRA `(.L_x_4) ;  /* 0x0000000000087947 */ /* 0x000fea0003800000 */
.L_x_5:
[----:B------:R-:W-:Y:S02]  /*07b0*/  ULDC UR4, c[0x0][0x580] ;  /* 0x0001600000047ab9 */ /* 0x000fe40000000800 */
[----:B------:R-:W-:-:S07]  /*07c0*/  IMAD.U32 R153, RZ, RZ, UR4 ;  /* 0x00000004ff997e24 */ /* 0x000fce000f8e00ff */
.L_x_4:
[----:B------:R-:W-:Y:S02]  /*07d0*/  ULDC.64 UR4, c[0x0][0x5a0] ;  /* 0x0001680000047ab9 */ /* 0x000fe40000000a00 */
[----:B------:R-:W-:-:S04]  /*07e0*/  ISETP.NE.U32.AND P0, PT, RZ, UR4, PT ;  /* 0x00000004ff007c0c */ /* 0x000fc8000bf05070 */
[----:B------:R-:W-:-:S13]  /*07f0*/  ISETP.NE.AND.EX P0, PT, RZ, UR5, PT, P0 ;  /* 0x00000005ff007c0c */ /* 0x000fda000bf05300 */
[----:B------:R-:W-:Y:S05]  /*0800*/  @!P0 BRA `(.L_x_6) ;  /* 0x00000000001c8947 */ /* 0x000fea0003800000 */
[----:B01----:R-:W0:Y:S02]  /*0810*/  LDC.64 R6, c[0x0][0x5a0] ;  /* 0x00016800ff067b82 */ /* 0x003e240000000a00 */
[----:B0-----:R-:W2:Y:S02]  /*0820*/  LDG.E.64 R6, desc[UR36][R6.64] ;  /* 0x0000002406067981 */ /* 0x001ea4000c1e1b00 */
[----:B--2---:R-:W-:-:S04]  /*0830*/  ISETP.NE.U32.AND P0, PT, R6, RZ, PT ;  /* 0x000000ff0600720c */ /* 0x004fc80003f05070 */
[----:B------:R-:W-:-:S13]  /*0840*/  ISETP.NE.AND.EX P0, PT, R7, RZ, PT, P0 ;  /* 0x000000ff0700720c */ /* 0x000fda0003f05300 */
[----:B------:R-:W-:Y:S05]  /*0850*/  @!P0 BRA `(.L_x_6) ;  /* 0x0000000000088947 */ /* 0x000fea0003800000 */
[----:B------:R3:W5:Y:S01]  /*0860*/  LD.E R152, desc[UR36][R6.64] ;  /* 0x0000002406987980 */ /* 0x000762000c101900 */
[----:B------:R-:W-:Y:S05]  /*0870*/  BRA `(.L_x_7) ;  /* 0x0000000000247947 */ /* 0x000fea0003800000 */
.L_x_6:
[----:B------:R-:W-:Y:S02]  /*0880*/  ULDC.64 UR4, c[0x0][0x590] ;  /* 0x0001640000047ab9 */ /* 0x000fe40000000a00 */
[----:B------:R-:W-:-:S04]  /*0890*/  ISETP.NE.U32.AND P0, PT, RZ, UR4, PT ;  /* 0x00000004ff007c0c */ /* 0x000fc8000bf05070 */
[----:B------:R-:W-:-:S13]  /*08a0*/  ISETP.NE.AND.EX P0, PT, RZ, UR5, PT, P0 ;  /* 0x00000005ff007c0c */ /* 0x000fda000bf05300 */
[----:B------:R-:W-:Y:S05]  /*08b0*/  @!P0 BRA `(.L_x_8) ;  /* 0x00000000000c8947 */ /* 0x000fea0003800000 */
[----:B01----:R-:W0:Y:S02]  /*08c0*/  LDC.64 R6, c[0x0][0x590] ;  /* 0x00016400ff067b82 */ /* 0x003e240000000a00 */
[----:B0-----:R2:W5:Y:S01]  /*08d0*/  LDG.E R152, desc[UR36][R6.64] ;  /* 0x0000002406987981 */ /* 0x001562000c1e1900 */
[----:B------:R-:W-:Y:S05]  /*08e0*/  BRA `(.L_x_7) ;  /* 0x0000000000087947 */ /* 0x000fea0003800000 */
.L_x_8:
[----:B------:R-:W-:Y:S02]  /*08f0*/  ULDC UR4, c[0x0][0x584] ;  /* 0x0001610000047ab9 */ /* 0x000fe40000000800 */
[----:B------:R-:W-:-:S07]  /*0900*/  IMAD.U32 R152, RZ, RZ, UR4 ;  /* 0x00000004ff987e24 */ /* 0x000fce000f8e00ff */
.L_x_7:
[----:B------:R-:W4:Y:S01]  /*0910*/  LDC R2, c[0x0][0x65c] ;  /* 0x00019700ff027b82 */ /* 0x000f220000000800 */
[----:B------:R-:W4:Y:S01]  /*0920*/  S2R R14, SR_CTAID.Y ;  /* 0x00000000000e7919 */ /* 0x000f220000002600 */
[----:B------:R-:W-:Y:S01]  /*0930*/  ULDC UR6, c[0x0][0x28c] ;  /* 0x0000a30000067ab9 */ /* 0x000fe20000000800 */
[----:B------:R-:W-:Y:S01]  /*0940*/  ISETP.NE.AND P0, PT, R8, 0x2, PT ;  /* 0x000000020800780c */ /* 0x000fe20003f05270 */
[----:B------:R-:W-:Y:S01]  /*0950*/  UIADD3 UR6, UR6, 0x3f, URZ ;  /* 0x0000003f06067890 */ /* 0x000fe2000fffe03f */
[----:B0123--:R-:W0:Y:S01]  /*0960*/  S2R R6, SR_CTAID.X ;  /* 0x0000000000067919 */ /* 0x00fe220000002500 */
[----:B------:R-:W-:Y:S01]  /*0970*/  IMAD.MOV.U32 R7, RZ, RZ, RZ ;  /* 0x000000ffff077224 */ /* 0x000fe200078e00ff */
[----:B------:R-:W-:Y:S01]  /*0980*/  UMOV UR38, URZ ;  /* 0x0000003f00267c82 */ /* 0x000fe20008000000 */
[----:B------:R-:W-:Y:S01]  /*0990*/  USHF.R.S32.HI UR7, URZ, 0x1f, UR6 ;  /* 0x0000001f3f077899 */ /* 0x000fe20008011406 */
[----:B------:R-:W-:Y:S01]  /*09a0*/  UMOV UR39, URZ ;  /* 0x0000003f00277c82 */ /* 0x000fe20008000000 */
[----:B------:R-:W-:-:S02]  /*09b0*/  ULDC.64 UR8, c[0x0][0x650] ;  /* 0x0001940000087ab9 */ /* 0x000fc40000000a00 */
[----:B------:R-:W-:-:S04]  /*09c0*/  ULEA.HI UR7, UR7, UR6, URZ, 0x6 ;  /* 0x0000000607077291 */ /* 0x000fc8000f8f303f */
[----:B------:R-:W-:Y:S01]  /*09d0*/  USHF.R.S32.HI UR40, URZ, 0x6, UR7 ;  /* 0x000000063f287899 */ /* 0x000fe20008011407 */
[----:B----4-:R-:W-:-:S13]  /*09e0*/  ISETP.NE.AND P1, PT, R2, 0x1, PT ;  /* 0x000000010200780c */ /* 0x010fda0003f25270 */
[----:B------:R-:W0:Y:S01]  /*09f0*/  @P1 LDC R19, c[0x0][0x10] ;  /* 0x00000400ff131b82 */ /* 0x000e220000000800 */
[----:B------:R-:W-:Y:S02]  /*0a00*/  @P1 IMAD.MOV.U32 R8, RZ, RZ, R14 ;  /* 0x000000ffff081224 */ /* 0x000fe400078e000e */
[----:B------:R-:W-:Y:S02]  /*0a10*/  @P1 IMAD.MOV.U32 R9, RZ, RZ, RZ ;  /* 0x000000ffff091224 */ /* 0x000fe400078e00ff */
[----:B------:R-:W-:-:S03]  /*0a20*/  @P1 IMAD.MOV.U32 R17, RZ, RZ, RZ ;  /* 0x000000ffff111224 */ /* 0x000fc600078e00ff */
[----:B------:R-:W1:Y:S01]  /*0a30*/  @!P1 LDC R11, c[0x0][0xc] ;  /* 0x00000300ff0b9b82 */ /* 0x000e620000000800 */
[----:B------:R-:W-:Y:S01]  /*0a40*/  ULDC UR4, c[0x0][0xc] ;  /* 0x0000030000047ab9 */ /* 0x000fe20000000800 */
[----:B------:R-:W-:Y:S02]  /*0a50*/  ULDC UR5, c[0x0][0x10] ;  /* 0x0000040000057ab9 */ /* 0x000fe40000000800 */
[----:B------:R-:W-:-:S04]  /*0a60*/  UIMAD.WIDE.U32 UR4, UR4, UR5, URZ ;  /* 0x00000005040472a5 */ /* 0x000fc8000f8e003f */
[----:B------:R-:W2:Y:S01]  /*0a70*/  LDC R2, c[0x0][0x14] ;  /* 0x00000500ff027b82 */ /* 0x000ea20000000800 */
[----:B0-----:R-:W-:-:S04]  /*0a80*/  @P1 IMAD.WIDE.U32 R18, R6, R19, R8 ;  /* 0x0000001306121225 */ /* 0x001fc800078e0008 */
[----:B------:R-:W-:Y:S02]  /*0a90*/  @P1 IMAD.IADD R17, R19, 0x1, R17 ;  /* 0x0000000113111824 */ /* 0x000fe400078e0211 */
[----:B-1----:R-:W-:-:S04]  /*0aa0*/  @!P1 IMAD.WIDE.U32 R8, R11, R14, R6 ;  /* 0x0000000e0b089225 */ /* 0x002fc800078e0006 */
[----:B------:R-:W-:Y:S02]  /*0ab0*/  @!P1 IMAD.MOV.U32 R18, RZ, RZ, R8 ;  /* 0x000000ffff129224 */ /* 0x000fe400078e0008 */
[----:B------:R-:W-:Y:S02]  /*0ac0*/  @!P1 IMAD.MOV.U32 R17, RZ, RZ, R9 ;  /* 0x000000ffff119224 */ /* 0x000fe400078e0009 */
[----:B--2---:R-:W-:-:S04]  /*0ad0*/  IMAD.WIDE.U32 R12, R2, UR4, RZ ;  /* 0x00000004020c7c25 */ /* 0x004fc8000f8e00ff */
[----:B------:R-:W-:Y:S01]  /*0ae0*/  IMAD R23, R2, UR5, RZ ;  /* 0x0000000502177c24 */ /* 0x000fe2000f8e02ff */
[----:B------:R0:W-:Y:S03]  /*0af0*/  STL.64 [R1], R12 ;  /* 0x0000000c01007387 */ /* 0x0001e60000100a00 */
[----:B------:R-:W-:Y:S01]  /*0b00*/  IMAD.IADD R23, R13, 0x1, R23 ;  /* 0x000000010d177824 */ /* 0x000fe200078e0217 */
[----:B------:R-:W-:Y:S06]  /*0b10*/  @P0 BRA `(.L_x_9) ;  /* 0x0000000000200947 */ /* 0x000fec0003800000 */
[----:B------:R-:W-:Y:S01]  /*0b20*/  UISETP.GE.U32.AND UP0, UPT, UR40, 0x5, UPT ;  /* 0x000000052800788c */ /* 0x000fe2000bf06070 */
[----:B------:R-:W-:Y:S01]  /*0b30*/  IADD3 R18, P0, R18, R12, RZ ;  /* 0x0000000c12127210 */ /* 0x000fe20007f1e0ff */
[----:B------:R-:W-:Y:S01]  /*0b40*/  UIMAD.WIDE.U32 UR4, UR40, -0x33333333, URZ ;  /* 0xcccccccd280478a5 */ /* 0x000fe2000f8e003f */
[----:B------:R-:W-:-:S03]  /*0b50*/  UMOV UR39, URZ ;  /* 0x0000003f00277c82 */ /* 0x000fc60008000000 */
[----:B------:R-:W-:Y:S01]  /*0b60*/  USHF.R.U32.HI UR4, URZ, 0x2, UR5 ;  /* 0x000000023f047899 */ /* 0x000fe20008011605 */
[----:B------:R-:W-:-:S03]  /*0b70*/  IMAD.X R17, R23, 0x1, R17, P0 ;  /* 0x0000000117117824 */ /* 0x000fc600000e0611 */
[----:B------:R-:W-:Y:S02]  /*0b80*/  UIMAD UR38, UR4, -0x5, UR40 ;  /* 0xfffffffb042678a4 */ /* 0x000fe4000f8e0228 */
[----:B------:R-:W-:-:S12]  /*0b90*/  @UP0 ULOP3.LUT UR39, UR4, 0x1, URZ, 0xc0, !UPT ;  /* 0x0000000104270892 */ /* 0x000fd8000f8ec03f */
.L_x_9:
[----:B------:R-:W-:Y:S01]  /*0ba0*/  ISETP.GE.U32.AND P0, PT, R18, UR8, PT ;  /* 0x0000000812007c0c */ /* 0x000fe2000bf06070 */
[----:B------:R-:W-:Y:S01]  /*0bb0*/  IMAD.MOV.U32 R19, RZ, RZ, -0x1 ;  /* 0xffffffffff137424 */ /* 0x000fe200078e00ff */
[----:B------:R-:W-:Y:S01]  /*0bc0*/  PRMT R8, RZ, 0x7610, R8 ;  /* 0x00007610ff087816 */ /* 0x000fe20000000008 */
[----:B------:R-:W-:Y:S01]  /*0bd0*/  IMAD.MOV.U32 R22, RZ, RZ, -0x1 ;  /* 0xffffffffff167424 */ /* 0x000fe200078e00ff */
[----:B------:R-:W-:Y:S01]  /*0be0*/  ISETP.GE.U32.AND.EX P0, PT, R17, UR9, PT, P0 ;  /* 0x0000000911007c0c */ /* 0x000fe2000bf06100 */
[----:B------:R-:W-:-:S12]  /*0bf0*/  IMAD.MOV.U32 R2, RZ, RZ, -0x1 ;  /* 0xffffffffff027424 */ /* 0x000fd800078e00ff */
[----:B------:R-:W-:Y:S05]  /*0c00*/  @P0 BRA `(.L_x_10) ;  /* 0x00000004005c0947 */ /* 0x000fea0003800000 */
[----:B------:R-:W1:Y:S01]  /*0c10*/  LDC.64 R20, c[0x0][0x628] ;  /* 0x00018a00ff147b82 */ /* 0x000e620000000a00 */
[----:B------:R-:W-:Y:S02]  /*0c20*/  IMAD.MOV.U32 R8, RZ, RZ, R18 ;  /* 0x000000ffff087224 */ /* 0x000fe400078e0012 */
[----:B------:R-:W-:-:S05]  /*0c30*/  IMAD.MOV.U32 R9, RZ, RZ, R17 ;  /* 0x000000ffff097224 */ /* 0x000fca00078e0011 */
[----:B------:R-:W2:Y:S08]  /*0c40*/  LDC R2, c[0x0][0x630] ;  /* 0x00018c00ff027b82 */ /* 0x000eb00000000800 */
[----:B------:R-:W3:Y:S01]  /*0c50*/  LDC.64 R24, c[0x0][0x620] ;  /* 0x00018800ff187b82 */ /* 0x000ee20000000a00 */
[----:B-1----:R-:W-:-:S04]  /*0c60*/  ISETP.NE.U32.AND P0, PT, R20, RZ, PT ;  /* 0x000000ff1400720c */ /* 0x002fc80003f05070 */
[----:B------:R-:W-:-:S13]  /*0c70*/  ISETP.NE.AND.EX P0, PT, R21, RZ, PT, P0 ;  /* 0x000000ff1500720c */ /* 0x000fda0003f05300 */
[----:B--23--:R-:W-:Y:S05]  /*0c80*/  @!P0 BRA `(.L_x_11) ;  /* 0x0000000000288947 */ /* 0x00cfea0003800000 */
[----:B0-----:R-:W0:Y:S02]  /*0c90*/  LDC R13, c[0x0][0x634] ;  /* 0x00018d00ff0d7b82 */ /* 0x001e240000000800 */
[----:B0-----:R-:W-:-:S05]  /*0ca0*/  IADD3 R13, P0, R18, R13, RZ ;  /* 0x0000000d120d7210 */ /* 0x001fca0007f1e0ff */
[----:B------:R-:W-:-:S04]  /*0cb0*/  IMAD.X R15, RZ, RZ, R17, P0 ;  /* 0x000000ffff0f7224 */ /* 0x000fc800000e0611 */
[----:B------:R-:W-:-:S04]  /*0cc0*/  IMAD.WIDE.U32 R8, R15, R20, RZ ;  /* 0x000000140f087225 */ /* 0x000fc800078e00ff */
[----:B------:R-:W-:-:S04]  /*0cd0*/  IMAD.WIDE.U32 R10, P0, R13, R21, R8 ;  /* 0x000000150d0a7225 */ /* 0x000fc80007800008 */
[----:B------:R-:W-:-:S04]  /*0ce0*/  IMAD.WIDE.U32 R8, R13, R20, RZ ;  /* 0x000000140d087225 */ /* 0x000fc800078e00ff */
[----:B------:R-:W-:Y:S01]  /*0cf0*/  IMAD.X R13, RZ, RZ, RZ, P0 ;  /* 0x000000ffff0d7224 */ /* 0x000fe200000e06ff */
[----:B------:R-:W-:Y:S01]  /*0d00*/  IADD3 RZ, P0, R9, R10, RZ ;  /* 0x0000000a09ff7210 */ /* 0x000fe20007f1e0ff */
[----:B------:R-:W-:-:S04]  /*0d10*/  IMAD.MOV.U32 R12, RZ, RZ, R11 ;  /* 0x000000ffff0c7224 */ /* 0x000fc800078e000b */
[----:B------:R-:W-:-:S08]  /*0d20*/  IMAD.WIDE.U32.X R8, R15, R21, R12, P0 ;  /* 0x000000150f087225 */ /* 0x000fd000000e040c */
.L_x_11:
[-CC-:B------:R-:W-:Y:S01]  /*0d30*/  SHF.R.U64 R31, R8, R2.reuse, R9.reuse ;  /* 0x00000002081f7219 */ /* 0x180fe20000001209 */
[----:B0-----:R-:W0:Y:S01]  /*0d40*/  LDC R12, c[0x0][0x618] ;  /* 0x00018600ff0c7b82 */ /* 0x001e220000000800 */
[----:B------:R-:W-:Y:S01]  /*0d50*/  SHF.R.U32.HI R7, RZ, R2, R9 ;  /* 0x00000002ff077219 */ /* 0x000fe20000011609 */
[----:B------:R-:W-:Y:S01]  /*0d60*/  ULDC UR4, c[0x0][0x150] ;  /* 0x0000540000047ab9 */ /* 0x000fe20000000800 */
[----:B------:R-:W-:Y:S01]  /*0d70*/  IADD3 R11, P0, RZ, -R31, RZ ;  /* 0x8000001fff0b7210 */ /* 0x000fe20007f1e0ff */
[----:B------:R-:W-:Y:S01]  /*0d80*/  IMAD.MOV.U32 R19, RZ, RZ, R17 ;  /* 0x000000ffff137224 */ /* 0x000fe200078e0011 */
[----:B------:R-:W-:-:S03]  /*0d90*/  I2FP.F32.U32 R2, R6 ;  /* 0x0000000600027245 */ /* 0x000fc60000201000 */
[----:B------:R-:W1:Y:S01]  /*0da0*/  LDC.64 R26, c[0x0][0x640] ;  /* 0x00019000ff1a7b82 */ /* 0x000e620000000a00 */
[----:B------:R-:W-:Y:S02]  /*0db0*/  IMAD.X R13, RZ, RZ, ~R7, P0 ;  /* 0x000000ffff0d7224 */ /* 0x000fe400000e0e07 */
[----:B------:R-:W-:Y:S01]  /*0dc0*/  FMUL R2, R2, UR4 ;  /* 0x0000000402027c20 */ /* 0x000fe20008400000 */
[----:B------:R-:W-:Y:S01]  /*0dd0*/  IMAD.WIDE.U32 R8, R11, R24, R18 ;  /* 0x000000180b087225 */ /* 0x000fe200078e0012 */
[----:B------:R-:W-:-:S03]  /*0de0*/  ULDC UR4, c[0x0][0x154] ;  /* 0x0000550000047ab9 */ /* 0x000fc60000000800 */
[----:B------:R-:W-:Y:S01]  /*0df0*/  IMAD R10, R13, R24, RZ ;  /* 0x000000180d0a7224 */ /* 0x000fe200078e02ff */
[----:B------:R-:W2:Y:S01]  /*0e00*/  LDC R7, c[0x0][0x144] ;  /* 0x00005100ff077b82 */ /* 0x000ea20000000800 */
[----:B------:R-:W3:Y:S02]  /*0e10*/  F2I.U32.TRUNC.NTZ R2, R2 ;  /* 0x0000000200027305 */ /* 0x000ee4000020f000 */
[----:B------:R-:W-:-:S04]  /*0e20*/  IMAD R11, R11, R25, R10 ;  /* 0x000000190b0b7224 */ /* 0x000fc800078e020a */
[----:B------:R-:W-:Y:S01]  /*0e30*/  IMAD.IADD R9, R9, 0x1, R11 ;  /* 0x0000000109097824 */ /* 0x000fe200078e020b */
[----:B------:R-:W4:Y:S01]  /*0e40*/  LDC R22, c[0x0][0x608] ;  /* 0x00018200ff167b82 */ /* 0x000f220000000800 */
[----:B------:R-:W-:-:S03]  /*0e50*/  IMAD.MOV.U32 R11, RZ, RZ, -0x1 ;  /* 0xffffffffff0b7424 */ /* 0x000fc600078e00ff */
[--C-:B0-----:R-:W-:Y:S02]  /*0e60*/  SHF.R.U64 R20, R8, R12, R9.reuse ;  /* 0x0000000c08147219 */ /* 0x101fe40000001209 */
[----:B------:R-:W-:Y:S02]  /*0e70*/  I2FP.F32.U32 R8, R14 ;  /* 0x0000000e00087245 */ /* 0x000fe40000201000 */
[----:B------:R-:W0:Y:S01]  /*0e80*/  LDC R24, c[0x0][0x658] ;  /* 0x00019600ff187b82 */ /* 0x000e220000000800 */
[----:B-1----:R-:W-:Y:S01]  /*0e90*/  ISETP.NE.U32.AND P0, PT, R26, RZ, PT ;  /* 0x000000ff1a00720c */ /* 0x002fe20003f05070 */
[----:B---3--:R-:W-:Y:S02]  /*0ea0*/  IMAD.MOV R10, RZ, RZ, -R2 ;  /* 0x000000ffff0a7224 */ /* 0x008fe400078e0a02 */
[----:B------:R-:W-:Y:S01]  /*0eb0*/  FMUL R8, R8, UR4 ;  /* 0x0000000408087c20 */ /* 0x000fe20008400000 */
[----:B------:R-:W-:Y:S02]  /*0ec0*/  SHF.R.U32.HI R9, RZ, R12, R9 ;  /* 0x0000000cff097219 */ /* 0x000fe40000011609 */
[----:B------:R-:W-:Y:S01]  /*0ed0*/  ISETP.NE.AND.EX P0, PT, R27, RZ, PT, P0 ;  /* 0x000000ff1b00720c */ /* 0x000fe20003f05300 */
[----:B------:R1:W3:Y:S01]  /*0ee0*/  F2I.U32.TRUNC.NTZ R15, R8 ;  /* 0x00000008000f7305 */ /* 0x0002e2000020f000 */
[----:B------:R-:W1:Y:S01]  /*0ef0*/  LDC R19, c[0x0][0x148] ;  /* 0x00005200ff137b82 */ /* 0x000e620000000800 */
[----:B--2---:R-:W-:-:S07]  /*0f00*/  IMAD R2, R7, R10, R6 ;  /* 0x0000000a07027224 */ /* 0x004fce00078e0206 */
[----:B------:R-:W2:Y:S01]  /*0f10*/  LDC R25, c[0x0][0x600] ;  /* 0x00018000ff197b82 */ /* 0x000ea20000000800 */
[-CC-:B----4-:R-:W-:Y:S02]  /*0f20*/  SHF.R.U64 R32, R20, R22.reuse, R9.reuse ;  /* 0x0000001614207219 */ /* 0x190fe40000001209 */
[----:B------:R-:W-:Y:S01]  /*0f30*/  SHF.R.U32.HI R7, RZ, R22, R9 ;  /* 0x00000016ff077219 */ /* 0x000fe20000011609 */
[----:B------:R-:W-:-:S04]  /*0f40*/  IMAD.MOV.U32 R9, RZ, RZ, 0x1 ;  /* 0x00000001ff097424 */ /* 0x000fc800078e00ff */
[----:B------:R-:W4:Y:S01]  /*0f50*/  LDC R28, c[0x0][0x648] ;  /* 0x00019200ff1c7b82 */ /* 0x000f220000000800 */
[-C--:B0-----:R-:W-:Y:S02]  /*0f60*/  SHF.L.U32 R6, R11, R24.reuse, RZ ;  /* 0x000000180b067219 */ /* 0x081fe400000006ff */
[--C-:B------:R-:W-:Y:S02]  /*0f70*/  SHF.R.U64 R22, R32, R24, R7.reuse ;  /* 0x0000001820167219 */ /* 0x100fe40000001207 */
[----:B------:R-:W-:Y:S02]  /*0f80*/  LOP3.LUT R13, RZ, R6, RZ, 0x33, !PT ;  /* 0x00000006ff0d7212 */ /* 0x000fe400078e33ff */
[-C--:B------:R-:W-:Y:S01]  /*0f90*/  SHF.R.U32.HI R7, RZ, R24.reuse, R7 ;  /* 0x00000018ff077219 */ /* 0x080fe20000011607 */
[----:B------:R-:W0:Y:S01]  /*0fa0*/  LDC R29, c[0x0][0x638] ;  /* 0x00018e00ff1d7b82 */ /* 0x000e220000000800 */
[----:B------:R-:W-:Y:S01]  /*0fb0*/  SHF.L.U32 R12, R9, R24, RZ ;  /* 0x00000018090c7219 */ /* 0x000fe200000006ff */
[----:B------:R-:W-:-:S06]  /*0fc0*/  IMAD.MOV.U32 R6, RZ, RZ, R22 ;  /* 0x000000ffff067224 */ /* 0x000fcc00078e0016 */
[----:B------:R-:W0:Y:S01]  /*0fd0*/  LDC R30, c[0x0][0x610] ;  /* 0x00018400ff1e7b82 */ /* 0x000e220000000800 */
[----:B-1-3--:R-:W-:Y:S05]  /*0fe0*/  @!P0 BRA `(.L_x_12) ;  /* 0x0000000000288947 */ /* 0x00afea0003800000 */
[----:B------:R-:W1:Y:S02]  /*0ff0*/  LDC R11, c[0x0][0x64c] ;  /* 0x00019300ff0b7b82 */ /* 0x000e640000000800 */
[----:B-1----:R-:W-:-:S05]  /*1000*/  IADD3 R11, P0, R22, R11, RZ ;  /* 0x0000000b160b7210 */ /* 0x002fca0007f1e0ff */
        /* <DEDUP_REMOVED lines=8> */
.L_x_12:
[----:B----4-:R-:W-:Y:S01]  /*1090*/  SHF.R.U64 R6, R6, R28, R7 ;  /* 0x0000001c06067219 */ /* 0x010fe20000001207 */
[----:B--2---:R-:W-:Y:S01]  /*10a0*/  VIADD R7, R25, 0xffffffff ;  /* 0xffffffff19077836 */ /* 0x004fe20000000000 */
[----:B------:R-:W-:Y:S01]  /*10b0*/  LOP3.LUT R13, R32, R13, RZ, 0xc0, !PT ;  /* 0x0000000d200d7212 */ /* 0x000fe200078ec0ff */
[----:B------:R-:W-:Y:S02]  /*10c0*/  IMAD.MOV R15, RZ, RZ, -R15 ;  /* 0x000000ffff0f7224 */ /* 0x000fe400078e0a0f */
[----:B------:R-:W-:Y:S01]  /*10d0*/  IMAD.MOV R8, RZ, RZ, -R6 ;  /* 0x000000ffff087224 */ /* 0x000fe200078e0a06 */
[----:B------:R-:W-:Y:S01]  /*10e0*/  LOP3.LUT R7, R20, R7, RZ, 0xc0, !PT ;  /* 0x0000000714077212 */ /* 0x000fe200078ec0ff */
[----:B------:R-:W-:Y:S02]  /*10f0*/  IMAD R13, R12, R6, R13 ;  /* 0x000000060c0d7224 */ /* 0x000fe400078e020d */
[----:B------:R-:W-:Y:S02]  /*1100*/  @P1 IMAD R2, R19, R15, R14 ;  /* 0x0000000f13021224 */ /* 0x000fe400078e020e */
[----:B0-----:R-:W-:-:S02]  /*1110*/  IMAD R6, R8, R29, R22 ;  /* 0x0000001d08067224 */ /* 0x001fc400078e0216 */
[----:B------:R-:W-:Y:S02]  /*1120*/  IMAD R2, R13, R30, R2 ;  /* 0x0000001e0d027224 */ /* 0x000fe400078e0202 */
[----:B------:R-:W-:Y:S02]  /*1130*/  IMAD R19, R6, R25, R7 ;  /* 0x0000001906137224 */ /* 0x000fe400078e0207 */
[----:B------:R-:W-:-:S03]  /*1140*/  IMAD.MOV.U32 R8, RZ, RZ, 0x1 ;  /* 0x00000001ff087424 */ /* 0x000fc600078e00ff */
[----:B------:R-:W-:Y:S02]  /*1150*/  SEL R22, R19, R2, !P1 ;  /* 0x0000000213167207 */ /* 0x000fe40004800000 */
[----:B------:R-:W-:Y:S01]  /*1160*/  SEL R19, R2, R19, !P1 ;  /* 0x0000001302137207 */ /* 0x000fe20004800000 */
[----:B------:R-:W-:-:S07]  /*1170*/  IMAD.MOV.U32 R2, RZ, RZ, R31 ;  /* 0x000000ffff027224 */ /* 0x000fce00078e001f */
.L_x_10:
[----:B------:R-:W-:Y:S05]  /*1180*/  @!P2 BRA `(.L_x_13) ;  /* 0x000000900084a947 */ /* 0x000fea0003800000 */
[----:B------:R-:W-:-:S13]  /*1190*/  ISETP.GT.U32.AND P0, PT, R33, 0x1, PT ;  /* 0x000000012100780c */ /* 0x000fda0003f04070 */
[----:B------:R-:W-:Y:S05]  /*11a0*/  @P0 EXIT ;  /* 0x000000000000094d */ /* 0x000fea0003800000 */
.L_x_14:
[----:B------:R-:W-:-:S08]  /*11b0*/  NOP ;  /* 0x0000000000007918 */ /* 0x000fd00000000000 */
[----:B------:R-:W1:Y:S02]  /*11c0*/  USETMAXREG.TRY_ALLOC.CTAPOOL UP0, 0xe8 ;  /* 0x000000e8000079c8 */ /* 0x000e640008000600 */
[----:B-1----:R-:W-:-:S13]  /*11d0*/  PLOP3.LUT P0, PT, PT, PT, UP0, 0x80, 0x0 ;  /* 0x000000000000781c */ /* 0x002fda0003f0f008 */
[----:B------:R-:W-:Y:S05]  /*11e0*/  @!P0 BRA `(.L_x_14) ;  /* 0xfffffffc00f08947 */ /* 0x000fea000383ffff */
[----:B------:R-:W-:-:S13]  /*11f0*/  LOP3.LUT P0, RZ, R8, 0xff, RZ, 0xc0, !PT ;  /* 0x000000ff08ff7812 */ /* 0x000fda000780c0ff */
[----:B------:R-:W-:Y:S05]  /*1200*/  @!P0 EXIT ;  /* 0x000000000000894d */ /* 0x000fea0003800000 */
[----:B------:R-:W1:Y:S01]  /*1210*/  S2UR UR4, SR_CgaCtaId ;  /* 0x00000000000479c3 */ /* 0x000e620000008800 */
[----:B------:R-:W-:Y:S01]  /*1220*/  VIADD R6, R5, 0xffffffff ;  /* 0xffffffff05067836 */ /* 0x000fe20000000000 */
[----:B------:R-:W-:Y:S01]  /*1230*/  SHF.R.S32.HI R0, RZ, 0x1f, R3 ;  /* 0x0000001fff007819 */ /* 0x000fe20000011403 */
[----:B------:R-:W-:Y:S01]  /*1240*/  UMOV UR41, 0x400 ;  /* 0x0000040000297882 */ /* 0x000fe20000000000 */
[----:B------:R-:W-:Y:S01]  /*1250*/  UISETP.LT.AND UP0, UPT, UR40, 0x1, UPT ;  /* 0x000000012800788c */ /* 0x000fe2000bf01270 */
[----:B------:R-:W-:Y:S01]  /*1260*/  LOP3.LUT R172, R16, 0x1, RZ, 0xfc, !PT ;  /* 0x0000000110ac7812 */ /* 0x000fe200078efcff */
[----:B------:R-:W-:Y:S01]  /*1270*/  USHF.L.U32 UR44, UR40, 0x1, URZ ;  /* 0x00000001282c7899 */ /* 0x000fe2000800063f */
[----:B------:R-:W-:Y:S01]  /*1280*/  R2UR UR42, R6 ;  /* 0x00000000062a72ca */ /* 0x000fe200000e0000 */
[----:B------:R-:W-:Y:S01]  /*1290*/  USEL UR43, UR40, 0x1, UP0 ;  /* 0x00000001282b7887 */ /* 0x000fe20008000000 */
[CC--:B------:R-:W-:Y:S02]  /*12a0*/  LEA.HI R4, R0.reuse, R3.reuse, RZ, 0x2 ;  /* 0x0000000300047211 */ /* 0x0c0fe400078f10ff */
[----:B------:R-:W-:Y:S01]  /*12b0*/  LEA.HI R0, R0, R3, RZ, 0x5 ;  /* 0x0000000300007211 */ /* 0x000fe200078f28ff */
[----:B------:R-:W-:Y:S01]  /*12c0*/  UIADD3 UR43, -UR43, UR40, URZ ;  /* 0x000000282b2b7290 */ /* 0x000fe2000fffe13f */
[----:B------:R-:W-:-:S02]  /*12d0*/  SHF.R.S32.HI R154, RZ, 0x2, R4 ;  /* 0x00000002ff9a7819 */ /* 0x000fc40000011404 */
[----:B------:R-:W-:Y:S02]  /*12e0*/  SHF.R.S32.HI R5, RZ, 0x1f, R4 ;  /* 0x0000001fff057819 */ /* 0x000fe40000011404 */
[----:B------:R-:W-:Y:S02]  /*12f0*/  LOP3.LUT R156, R4, 0xfffffffc, RZ, 0xc0, !PT ;  /* 0xfffffffc049c7812 */ /* 0x000fe400078ec0ff */
[----:B------:R-:W-:Y:S01]  /*1300*/  LEA.HI R5, R5, R154, RZ, 0x3 ;  /* 0x0000009a05057211 */ /* 0x000fe200078f18ff */
[----:B------:R-:W-:Y:S01]  /*1310*/  USHF.L.U32 UR42, UR42, 0x3, URZ ;  /* 0x000000032a2a7899 */ /* 0x000fe2000800063f */
[----:B------:R-:W-:Y:S01]  /*1320*/  ISETP.NE.AND P0, PT, R6, RZ, PT ;  /* 0x000000ff0600720c */ /* 0x000fe20003f05270 */
[----:B------:R-:W-:Y:S01]  /*1330*/  IMAD.IADD R156, R3, 0x1, -R156 ;  /* 0x00000001039c7824 */ /* 0x000fe200078e0a9c */
[----:B------:R-:W-:Y:S01]  /*1340*/  LOP3.LUT R5, R5, 0xfffffff8, RZ, 0xc0, !PT ;  /* 0xfffffff805057812 */ /* 0x000fe200078ec0ff */
[----:B-1----:R-:W-:Y:S01]  /*1350*/  ULEA UR41, UR4, UR41, 0x18 ;  /* 0x0000002904297291 */ /* 0x002fe2000f8ec03f */
[----:B------:R-:W-:Y:S01]  /*1360*/  SEL R173, RZ, 0x1, P0 ;  /* 0x00000001ffad7807 */ /* 0x000fe20000000000 */
[----:B------:R-:W-:Y:S01]  /*1370*/  IMAD.U32 R158, RZ, RZ, UR42 ;  /* 0x0000002aff9e7e24 */ /* 0x000fe2000f8e00ff */
[----:B------:R-:W-:Y:S01]  /*1380*/  ULDC UR4, c[0x0][0x284] ;  /* 0x0000a10000047ab9 */ /* 0x000fe20000000800 */
[----:B------:R-:W-:Y:S01]  /*1390*/  IMAD.IADD R154, R154, 0x1, -R5 ;  /* 0x000000019a9a7824 */ /* 0x000fe200078e0a05 */
[----:B------:R-:W-:Y:S01]  /*13a0*/  UIADD3 UR45, UR41, 0x60, URZ ;  /* 0x00000060292d7890 */ /* 0x000fe2000fffe03f */
[----:B------:R-:W-:-:S02]  /*13b0*/  SHF.R.S32.HI R5, RZ, 0x5, R0 ;  /* 0x00000005ff057819 */ /* 0x000fc40000011400 */
[C---:B------:R-:W-:Y:S02]  /*13c0*/  LOP3.LUT R160, R158.reuse, 0x8, RZ, 0xc0, !PT ;  /* 0x000000089ea07812 */ /* 0x040fe400078ec0ff */
[--C-:B------:R-:W-:Y:S01]  /*13d0*/  SHF.R.S32.HI R155, RZ, 0x1f, R154.reuse ;  /* 0x0000001fff9b7819 */ /* 0x100fe2000001149a */
[C-C-:B------:R-:W-:Y:S01]  /*13e0*/  IMAD R161, R5.reuse, -0x10, -R154.reuse ;  /* 0xfffffff005a17824 */ /* 0x140fe200078e0a9a */
[----:B------:R-:W-:Y:S01]  /*13f0*/  LOP3.LUT R158, R158, 0x8, RZ, 0xc, !PT ;  /* 0x000000089e9e7812 */ /* 0x000fe200078e0cff */
[----:B------:R-:W-:Y:S01]  /*1400*/  IMAD.U32 R157, RZ, RZ, UR45 ;  /* 0x0000002dff9d7e24 */ /* 0x000fe2000f8e00ff */
[----:B------:R-:W-:Y:S01]  /*1410*/  LOP3.LUT R160, R160, 0x18, RZ, 0x3c, !PT ;  /* 0x00000018a0a07812 */ /* 0x000fe200078e3cff */
[----:B------:R-:W-:-:S04]  /*1420*/  IMAD.WIDE R154, R5, 0x10, R154 ;  /* 0x00000010059a7825 */ /* 0x000fc800078e029a */
[----:B------:R-:W-:Y:S02]  /*1430*/  VIADD R159, R157, UR42 ;  /* 0x0000002a9d9f7c36 */ /* 0x000fe40008000000 */
[----:B------:R-:W-:-:S07]  /*1440*/  VIADD R161, R161, UR4 ;  /* 0x00000004a1a17c36 */ /* 0x000fce0008000000 */
.L_x_290:
[----:B------:R-:W-:Y:S01]  /*1450*/  SHF.L.U32 R0, R173, 0x1f, RZ ;  /* 0x0000001fad007819 */ /* 0x000fe200000006ff */
[----:B------:R-:W-:Y:S02]  /*1460*/  ULDC UR4, c[0x0][0x28c] ;  /* 0x0000a30000047ab9 */ /* 0x000fe40000000800 */
[----:B------:R-:W-:Y:S01]  /*1470*/  ISETP.LT.AND P1, PT, RZ, UR4, PT ;  /* 0x00000004ff007c0c */ /* 0x000fe2000bf21270 */
[----:B------:R-:W1:Y:S02]  /*1480*/  SYNCS.PHASECHK.TRANS64.TRYWAIT P0, [R157+UR42], R0 ;  /* 0x000000009d0075a7 */ /* 0x000e64000800016a */
[----:B-1-34-:R-:W-:Y:S10]  /*1490*/  @!P0 BRA `(.L_x_15) ;  /* 0x0000009c00dc8947 */ /* 0x01aff40003800000 */
.L_x_313:
[----:B------:R-:W-:Y:S05]  /*14a0*/  @P1 BRA `(.L_x_16) ;  /* 0x0000000000401947 */ /* 0x000fea0003800000 */
[----:B-1----:R-:W-:Y:S01]  /*14b0*/  MOV R0, 0x0 ;  /* 0x0000000000007802 */ /* 0x002fe20000000f00 */
[----:B------:R-:W-:Y:S01]  /*14c0*/  ULDC.64 UR4, c[0x4][0x68] ;  /* 0x01001a0000047ab9 */ /* 0x000fe20000000a00 */
[----:B------:R-:W-:Y:S01]  /*14d0*/  ULDC.64 UR6, c[0x4][0x8] ;  /* 0x0100020000067ab9 */ /* 0x000fe20000000a00 */
[----:B------:R-:W-:Y:S01]  /*14e0*/  IMAD.U32 R4, RZ, RZ, UR4 ;  /* 0x00000004ff047e24 */ /* 0x000fe2000f8e00ff */
[----:B------:R1:W2:Y:S01]  /*14f0*/  LDC.64 R14, c[0x4][R0] ;  /* 0x01000000000e7b82 */ /* 0x0002a20000000a00 */
[----:B------:R-:W-:Y:S01]  /*1500*/  IMAD.U32 R5, RZ, RZ, UR5 ;  /* 0x00000005ff057e24 */ /* 0x000fe2000f8e00ff */
[----:B------:R-:W-:Y:S01]  /*1510*/  ULDC.64 UR4, c[0x4][0x70] ;  /* 0x01001c0000047ab9 */ /* 0x000fe20000000a00 */
[----:B------:R-:W-:Y:S02]  /*1520*/  IMAD.U32 R10, RZ, RZ, UR6 ;  /* 0x00000006ff0a7e24 */ /* 0x000fe4000f8e00ff */
[----:B------:R-:W-:Y:S02]  /*1530*/  IMAD.U32 R6, RZ, RZ, UR4 ;  /* 0x00000004ff067e24 */ /* 0x000fe4000f8e00ff */
[----:B------:R-:W-:-:S02]  /*1540*/  IMAD.U32 R7, RZ, RZ, UR5 ;  /* 0x00000005ff077e24 */ /* 0x000fc4000f8e00ff */
[----:B------:R-:W-:Y:S02]  /*1550*/  IMAD.U32 R11, RZ, RZ, UR7 ;  /* 0x00000007ff0b7e24 */ /* 0x000fe4000f8e00ff */
[----:B------:R-:W-:Y:S02]  /*1560*/  IMAD.MOV.U32 R8, RZ, RZ, 0x1e1 ;  /* 0x000001e1ff087424 */ /* 0x000fe400078e00ff */
[----:B0-----:R-:W-:Y:S02]  /*1570*/  IMAD.MOV.U32 R12, RZ, RZ, 0x1 ;  /* 0x00000001ff0c7424 */ /* 0x001fe400078e00ff */
[----:B-1----:R-:W-:-:S07]  /*1580*/  IMAD.MOV.U32 R13, RZ, RZ, RZ ;  /* 0x000000ffff0d7224 */ /* 0x002fce00078e00ff */
[----:B------:R-:W-:-:S07]  /*1590*/  LEPC R20, `(.L_x_16) ;  /* 0x000000001014794e */ /* 0x000fce0000000000 */
[----:B--2--5:R-:W-:Y:S05]  /*15a0*/  CALL.ABS.NOINC R14 ;  /* 0x000000000e007343 */ /* 0x024fea0003c00000 */
.L_x_16:
[----:B------:R-:W-:-:S13]  /*15b0*/  ISETP.NE.AND P0, PT, R172, 0x3, PT ;  /* 0x00000003ac00780c */ /* 0x000fda0003f05270 */
[----:B------:R-:W-:Y:S05]  /*15c0*/  @!P0 BRA `(.L_x_17) ;  /* 0x0000000000048947 */ /* 0x000fea0003800000 */
[----:B------:R-:W-:Y:S01]  /*15d0*/  BPT.TRAP 0x1 ;  /* 0x000000040000795c */ /* 0x000fe20000300000 */
.L_x_17:
[----:B------:R-:W-:Y:S02]  /*15e0*/  IMAD.U32 R3, RZ, RZ, UR38 ;  /* 0x00000026ff037e24 */ /* 0x000fe4000f8e00ff */
[----:B-1----:R-:W-:-:S03]  /*15f0*/  IMAD.U32 R0, RZ, RZ, UR39 ;  /* 0x00000027ff007e24 */ /* 0x002fc6000f8e00ff */
[----:B------:R-:W-:Y:S02]  /*1600*/  LEA R3, R3, UR41, 0x3 ;  /* 0x0000002903037c11 */ /* 0x000fe4000f8e18ff */
[----:B------:R-:W-:-:S04]  /*1610*/  SHF.L.U32 R0, R0, 0x1f, RZ ;  /* 0x0000001f00007819 */ /* 0x000fc800000006ff */
[----:B------:R1:W2:Y:S01]  /*1620*/  SYNCS.PHASECHK.TRANS64.TRYWAIT P1, [R3+URZ], R0 ;  /* 0x00000000030075a7 */ /* 0x0002a2000802017f */
[----:B------:R-:W-:Y:S05]  /*1630*/  @!P0 BRA `(.L_x_18) ;  /* 0x0000000000048947 */ /* 0x000fea0003800000 */
[----:B------:R-:W-:Y:S01]  /*1640*/  BPT.TRAP 0x1 ;  /* 0x000000040000795c */ /* 0x000fe20000300000 */
.L_x_18:
[----:B------:R-:W-:-:S05]  /*1650*/  IMAD.U32 R4, RZ, RZ, UR43 ;  /* 0x0000002bff047e24 */ /* 0x000fca000f8e00ff */
[----:B------:R-:W-:Y:S01]  /*1660*/  ISETP.GE.AND P2, PT, R4, 0x1, PT ;  /* 0x000000010400780c */ /* 0x000fe20003f46270 */
[----:B--2---:R-:W-:-:S12]  /*1670*/  @P1 BRA `(.L_x_19) ;  /* 0x0000000000081947 */ /* 0x004fd80003800000 */
[----:B------:R-:W2:Y:S02]  /*1680*/  SYNCS.PHASECHK.TRANS64.TRYWAIT P1, [R3+URZ], R0 ;  /* 0x00000000030075a7 */ /* 0x000ea4000802017f */
[----:B--2---:R-:W-:Y:S05]  /*1690*/  @!P1 BRA `(.L_x_20) ;  /* 0x0000009c00709947 */ /* 0x004fea0003800000 */
.L_x_19:
[----:B------:R-:W-:Y:S05]  /*16a0*/  WARPSYNC.ALL ;  /* 0x0000000000007948 */ /* 0x000fea0003800000 */
[----:B------:R-:W-:Y:S01]  /*16b0*/  UIADD3 UR4, UR41, 0x180, URZ ;  /* 0x0000018029047890 */ /* 0x000fe2000fffe03f */
[----:B------:R-:W-:Y:S01]  /*16c0*/  WARPGROUP.ARRIVE ;  /* 0x00000000000079c5 */ /* 0x000fe20000000000 */
[----:B------:R-:W-:Y:S02]  /*16d0*/  UIADD3 UR5, UR41, 0xa180, URZ ;  /* 0x0000a18029057890 */ /* 0x000fe4000fffe03f */
[----:B------:R-:W-:Y:S02]  /*16e0*/  USHF.R.U32.HI UR4, URZ, 0x4, UR4 ;  /* 0x000000043f047899 */ /* 0x000fe40008011604 */
[----:B------:R-:W-:-:S02]  /*16f0*/  USHF.R.U32.HI UR5, URZ, 0x4, UR5 ;  /* 0x000000043f057899 */ /* 0x000fc40008011605 */
[----:B------:R-:W-:Y:S02]  /*1700*/  ULOP3.LUT UR4, UR4, 0x3fff, URZ, 0xc0, !UPT ;  /* 0x00003fff04047892 */ /* 0x000fe4000f8ec03f */
[----:B------:R-:W-:Y:S02]  /*1710*/  ULOP3.LUT UR5, UR5, 0x3fff, URZ, 0xc0, !UPT ;  /* 0x00003fff05057892 */ /* 0x000fe4000f8ec03f */
[----:B------:R-:W-:Y:S02]  /*1720*/  ULOP3.LUT UR8, UR4, 0x10000, URZ, 0xfc, !UPT ;  /* 0x0001000004087892 */ /* 0x000fe4000f8efc3f */
[----:B------:R-:W-:Y:S02]  /*1730*/  ULOP3.LUT UR9, UR5, 0x10000, URZ, 0xfc, !UPT ;  /* 0x0001000005097892 */ /* 0x000fe4000f8efc3f */
[----:B------:R-:W-:Y:S02]  /*1740*/  ULEA UR10, UR38, UR8, 0x9 ;  /* 0x00000008260a7291 */ /* 0x000fe4000f8e483f */
[----:B------:R-:W-:Y:S01]  /*1750*/  ULEA UR11, UR38, UR9, 0xb ;  /* 0x00000009260b7291 */ /* 0x000fe2000f8e583f */
[----:B------:R-:W-:Y:S01]  /*1760*/  UMOV UR5, 0x40000040 ;  /* 0x4000004000057882 */ /* 0x000fe20000000000 */
[----:B------:R-:W-:-:S03]  /*1770*/  UMOV UR7, 0x40000040 ;  /* 0x4000004000077882 */ /* 0x000fc60000000000 */
[----:B------:R-:W-:Y:S02]  /*1780*/  UMOV UR4, UR10 ;  /* 0x0000000a00047c82 */ /* 0x000fe40008000000 */
[----:B------:R-:W-:Y:S02]  /*1790*/  UMOV UR6, UR11 ;  /* 0x0000000b00067c82 */ /* 0x000fe40008000000 */
[----:B------:R-:W-:Y:S01]  /*17a0*/  HGMMA.64x256x16.F32 R24, gdesc[UR4], RZ, !UPT, gsb0 ;  /* 0x03e00000041879f0 */ /* 0x000fe2000c0008ff */
[----:B------:R-:W-:Y:S02]  /*17b0*/  UIADD3 UR4, UR10, 0x2, URZ ;  /* 0x000000020a047890 */ /* 0x000fe4000fffe03f */
[----:B------:R-:W-:Y:S01]  /*17c0*/  UIADD3 UR6, UR11, 0x2, URZ ;  /* 0x000000020b067890 */ /* 0x000fe2000fffe03f */
[----:B------:R-:W-:Y:S01]  /*17d0*/  UMOV UR5, 0x40000040 ;  /* 0x4000004000057882 */ /* 0x000fe20000000000 */
[----:B------:R-:W-:Y:S01]  /*17e0*/  UMOV UR7, 0x40000040 ;  /* 0x4000004000077882 */ /* 0x000fe20000000000 */
[----:B------:R-:W-:-:S02]  /*17f0*/  WARPGROUP.DEPBAR.LE gsb0, 0x0 ;  /* 0x00008000000079c5 */ /* 0x000fc40000010000 */
[----:B------:R-:W-:-:S15]  /*1800*/  WARPGROUP.ARRIVE ;  /* 0x00000000000079c5 */ /* 0x000fde0000000000 */
[----:B------:R-:W-:-:S05]  /*1810*/  NOP ;  /* 0x0000000000007918 */ /* 0x000fca0000000000 */
[----:B------:R-:W-:Y:S01]  /*1820*/  HGMMA.64x256x16.F32 R24, gdesc[UR4], R24, gsb0 ;  /* 0x03e00000041879f0 */ /* 0x000fe20008000818 */
[----:B------:R-:W-:Y:S02]  /*1830*/  UIADD3 UR4, UR10, 0x4, URZ ;  /* 0x000000040a047890 */ /* 0x000fe4000fffe03f */
[----:B------:R-:W-:Y:S01]  /*1840*/  UIADD3 UR6, UR11, 0x4, URZ ;  /* 0x000000040b067890 */ /* 0x000fe2000fffe03f */
[----:B------:R-:W-:Y:S01]  /*1850*/  UMOV UR5, 0x40000040 ;  /* 0x4000004000057882 */ /* 0x000fe20000000000 */
[----:B------:R-:W-:Y:S01]  /*1860*/  UMOV UR7, 0x40000040 ;  /* 0x4000004000077882 */ /* 0x000fe20000000000 */
[----:B------:R-:W-:Y:S02]  /*1870*/  WARPGROUP.DEPBAR.LE gsb0, 0x0 ;  /* 0x00008000000079c5 */ /* 0x000fe40000010000 */
        /* <DEDUP_REMOVED lines=10> */
[----:B------:R-:W-:Y:S03]  /*1920*/  HGMMA.64x256x16.F32 R24, gdesc[UR4], R24, gsb0 ;  /* 0x03e00000041879f0 */ /* 0x000fe60008000818 */
[----:B------:R-:W-:Y:S02]  /*1930*/  WARPGROUP.DEPBAR.LE gsb0, 0x0 ;  /* 0x00008000000079c5 */ /* 0x000fe40000010000 */
[----:B------:R-:W-:Y:S05]  /*1940*/  @!P2 BRA `(.L_x_21) ;  /* 0x00000004001ca947 */ /* 0x000fea0003800000 */
[----:B------:R-:W-:Y:S01]  /*1950*/  UIADD3 UR4, UR38, 0x1, URZ ;  /* 0x0000000126047890 */ /* 0x000fe2000fffe03f */
[----:B-12---:R-:W-:Y:S01]  /*1960*/  IMAD.U32 R0, RZ, RZ, UR43 ;  /* 0x0000002bff007e24 */ /* 0x006fe2000f8e00ff */
[----:B------:R-:W-:Y:S02]  /*1970*/  UMOV UR11, UR38 ;  /* 0x00000026000b7c82 */ /* 0x000fe40008000000 */
[----:B------:R-:W-:-:S04]  /*1980*/  UISETP.NE.AND UP0, UPT, UR4, 0x5, UPT ;  /* 0x000000050400788c */ /* 0x000fc8000bf05270 */
[----:B------:R-:W-:Y:S02]  /*1990*/  USEL UR5, URZ, 0x1, UP0 ;  /* 0x000000013f057887 */ /* 0x000fe40008000000 */
[----:B------:R-:W-:Y:S02]  /*19a0*/  USEL UR10, UR4, URZ, UP0 ;  /* 0x0000003f040a7287 */ /* 0x000fe40008000000 */
[----:B------:R-:W-:-:S06]  /*19b0*/  ULOP3.LUT UR5, UR39, UR5, URZ, 0x3c, !UPT ;  /* 0x0000000527057292 */ /* 0x000fcc000f8e3c3f */
[----:B------:R-:W-:-:S07]  /*19c0*/  IMAD.U32 R5, RZ, RZ, UR5 ;  /* 0x00000005ff057e24 */ /* 0x000fce000f8e00ff */
.L_x_28:
[----:B-12---:R-:W-:Y:S05]  /*19d0*/  @!P0 BRA `(.L_x_22) ;  /* 0x0000000000048947 */ /* 0x006fea0003800000 */
[----:B------:R-:W-:Y:S01]  /*19e0*/  BPT.TRAP 0x1 ;  /* 0x000000040000795c */ /* 0x000fe20000300000 */
.L_x_22:
[----:B------:R-:W-:Y:S01]  /*19f0*/  ULEA UR4, UR10, UR41, 0x3 ;  /* 0x000000290a047291 */ /* 0x000fe2000f8e183f */
[----:B------:R-:W-:-:S08]  /*1a00*/  SHF.L.U32 R3, R5, 0x1f, RZ ;  /* 0x0000001f05037819 */ /* 0x000fd000000006ff */
[----:B------:R1:W2:Y:S01]  /*1a10*/  SYNCS.PHASECHK.TRANS64.TRYWAIT P1, [UR4], R3 ;  /* 0x00000003ff0075a7 */ /* 0x0002a20008020144 */
[----:B------:R-:W-:Y:S05]  /*1a20*/  @!P0 BRA `(.L_x_23) ;  /* 0x0000000000048947 */ /* 0x000fea0003800000 */
[----:B------:R-:W-:Y:S01]  /*1a30*/  BPT.TRAP 0x1 ;  /* 0x000000040000795c */ /* 0x000fe20000300000 */
.L_x_23:
[----:B--2---:R-:W-:Y:S05]  /*1a40*/  @P1 BRA `(.L_x_24) ;  /* 0x0000000000081947 */ /* 0x004fea0003800000 */
[----:B------:R-:W2:Y:S02]  /*1a50*/  SYNCS.PHASECHK.TRANS64.TRYWAIT P1, [UR4], R3 ;  /* 0x00000003ff0075a7 */ /* 0x000ea40008020144 */
[----:B--2---:R-:W-:Y:S05]  /*1a60*/  @!P1 BRA `(.L_x_25) ;  /* 0x0000009800909947 */ /* 0x004fea0003800000 */
.L_x_24:
[----:B------:R-:W-:Y:S01]  /*1a70*/  ULEA UR12, UR10, UR8, 0x9 ;  /* 0x000000080a0c7291 */ /* 0x000fe2000f8e483f */
[----:B------:R-:W-:Y:S01]  /*1a80*/  WARPGROUP.ARRIVE ;  /* 0x00000000000079c5 */ /* 0x000fe20000000000 */
[----:B------:R-:W-:Y:S01]  /*1a90*/  ULEA UR13, UR10, UR9, 0xb ;  /* 0x000000090a0d7291 */ /* 0x000fe2000f8e583f */
[----:B------:R-:W-:Y:S01]  /*1aa0*/  UMOV UR5, 0x40000040 ;  /* 0x4000004000057882 */ /* 0x000fe20000000000 */
[----:B------:R-:W-:-:S03]  /*1ab0*/  UMOV UR7, 0x40000040 ;  /* 0x4000004000077882 */ /* 0x000fc60000000000 */
[----:B------:R-:W-:Y:S02]  /*1ac0*/  UMOV UR4, UR12 ;  /* 0x0000000c00047c82 */ /* 0x000fe40008000000 */
[----:B------:R-:W-:Y:S02]  /*1ad0*/  UMOV UR6, UR13 ;  /* 0x0000000d00067c82 */ /* 0x000fe40008000000 */
[----:B------:R-:W-:Y:S01]  /*1ae0*/  HGMMA.64x256x16.F32 R24, gdesc[UR4], R24, gsb0 ;  /* 0x03e00000041879f0 */ /* 0x000fe20008000818 */
        /* <DEDUP_REMOVED lines=26> */
[----:B------:R-:W-:Y:S01]  /*1c90*/  BPT.TRAP 0x1 ;  /* 0x000000040000795c */ /* 0x000fe20000300000 */
.L_x_26:
[----:B------:R-:W-:Y:S01]  /*1ca0*/  ULEA UR4, UR11, UR41, 0x3 ;  /* 0x000000290b047291 */ /* 0x000fe2000f8e183f */
[----:B------:R-:W-:-:S03]  /*1cb0*/  ISETP.GT.U32.AND P1, PT, R16, 0x1, PT ;  /* 0x000000011000780c */ /* 0x000fc60003f24070 */
[----:B------:R-:W-:-:S04]  /*1cc0*/  UIADD3 UR4, UR4, 0x28, URZ ;  /* 0x0000002804047890 */ /* 0x000fc8000fffe03f */
[----:B------:R-:W-:-:S09]  /*1cd0*/  UPRMT UR4, URZ, 0x654, UR4 ;  /* 0x000006543f047896 */ /* 0x000fd20008000004 */
[----:B------:R-:W-:Y:S01]  /*1ce0*/  SYNCS.ARRIVE.TRANS64.RED.A1T0 RZ, [UR4], RZ ;  /* 0x000000ffffff79a7 */ /* 0x000fe20008100404 */
[----:B------:R-:W-:Y:S05]  /*1cf0*/  @P1 BRA `(.L_x_27) ;  /* 0x0000000000041947 */ /* 0x000fea0003800000 */
[----:B------:R-:W-:Y:S01]  /*1d00*/  BPT.TRAP 0x1 ;  /* 0x000000040000795c */ /* 0x000fe20000300000 */
.L_x_27:
[----:B------:R-:W-:Y:S01]  /*1d10*/  UIADD3 UR10, UR10, 0x1, URZ ;  /* 0x000000010a0a7890 */ /* 0x000fe2000fffe03f */
[C---:B------:R-:W-:Y:S01]  /*1d20*/  ISETP.GT.AND P1, PT, R0.reuse, 0x1, PT ;  /* 0x000000010000780c */ /* 0x040fe20003f24270 */
[----:B------:R-:W-:Y:S01]  /*1d30*/  UIADD3 UR11, UR11, 0x1, URZ ;  /* 0x000000010b0b7890 */ /* 0x000fe2000fffe03f */
[----:B------:R-:W-:Y:S01]  /*1d40*/  VIADD R0, R0, 0xffffffff ;  /* 0xffffffff00007836 */ /* 0x000fe20000000000 */
[----:B------:R-:W-:Y:S02]  /*1d50*/  UISETP.NE.AND UP0, UPT, UR10, 0x5, UPT ;  /* 0x000000050a00788c */ /* 0x000fe4000bf05270 */
[----:B------:R-:W-:Y:S02]  /*1d60*/  UISETP.NE.AND UP1, UPT, UR11, 0x5, UPT ;  /* 0x000000050b00788c */ /* 0x000fe4000bf25270 */
[----:B------:R-:W-:Y:S02]  /*1d70*/  USEL UR4, URZ, 0x1, UP0 ;  /* 0x000000013f047887 */ /* 0x000fe40008000000 */
[----:B------:R-:W-:-:S02]  /*1d80*/  USEL UR10, UR10, URZ, UP0 ;  /* 0x0000003f0a0a7287 */ /* 0x000fc40008000000 */
[----:B------:R-:W-:Y:S02]  /*1d90*/  USEL UR11, UR11, URZ, UP1 ;  /* 0x0000003f0b0b7287 */ /* 0x000fe40008800000 */
[----:B------:R-:W-:Y:S01]  /*1da0*/  LOP3.LUT R5, R5, UR4, RZ, 0x3c, !PT ;  /* 0x0000000405057c12 */ /* 0x000fe2000f8e3cff */
[----:B------:R-:W-:Y:S09]  /*1db0*/  @P1 BRA `(.L_x_28) ;  /* 0xfffffffc00041947 */ /* 0x000ff2000383ffff */
.L_x_21:
[----:B-12---:R-:W1:Y:S01]  /*1dc0*/  LDC R0, c[0x0][0x28c] ;  /* 0x0000a300ff007b82 */ /* 0x006e620000000800 */
[----:B------:R2:W-:Y:S01]  /*1dd0*/  SYNCS.ARRIVE.TRANS64.A1T0 RZ, [R158+UR45], RZ ;  /* 0x000000ff9eff79a7 */ /* 0x0005e2000810002d */
[----:B-1----:R-:W-:-:S13]  /*1de0*/  ISETP.GE.AND P1, PT, R0, 0x1, PT ;  /* 0x000000010000780c */ /* 0x002fda0003f26270 */
[----:B--2---:R-:W-:Y:S05]  /*1df0*/  @!P1 BRA `(.L_x_29) ;  /* 0x0000000000349947 */ /* 0x004fea0003800000 */
[----:B------:R-:W-:Y:S05]  /*1e00*/  @!P0 BRA `(.L_x_30) ;  /* 0x0000000000048947 */ /* 0x000fea0003800000 */
[----:B------:R-:W-:Y:S01]  /*1e10*/  BPT.TRAP 0x1 ;  /* 0x000000040000795c */ /* 0x000fe20000300000 */
.L_x_30:
[----:B------:R-:W-:Y:S01]  /*1e20*/  UIADD3 UR6, UR43, UR38, URZ ;  /* 0x000000262b067290 */ /* 0x000fe2000fffe03f */
[----:B------:R-:W-:-:S03]  /*1e30*/  ISETP.GT.U32.AND P0, PT, R16, 0x1, PT ;  /* 0x000000011000780c */ /* 0x000fc60003f04070 */
[----:B------:R-:W-:-:S04]  /*1e40*/  UIMAD.WIDE.U32 UR4, UR6, -0x33333333, URZ ;  /* 0xcccccccd060478a5 */ /* 0x000fc8000f8e003f */
[----:B------:R-:W-:-:S04]  /*1e50*/  USHF.R.U32.HI UR4, URZ, 0x2, UR5 ;  /* 0x000000023f047899 */ /* 0x000fc80008011605 */
[----:B------:R-:W-:-:S04]  /*1e60*/  UIMAD UR6, UR4, -0x5, UR6 ;  /* 0xfffffffb040678a4 */ /* 0x000fc8000f8e0206 */
[----:B------:R-:W-:-:S04]  /*1e70*/  ULEA UR6, UR6, UR41, 0x3 ;  /* 0x0000002906067291 */ /* 0x000fc8000f8e183f */
[----:B------:R-:W-:-:S04]  /*1e80*/  UIADD3 UR6, UR6, 0x28, URZ ;  /* 0x0000002806067890 */ /* 0x000fc8000fffe03f */
[----:B------:R-:W-:-:S09]  /*1e90*/  UPRMT UR6, URZ, 0x654, UR6 ;  /* 0x000006543f067896 */ /* 0x000fd20008000006 */
[----:B------:R-:W-:Y:S01]  /*1ea0*/  SYNCS.ARRIVE.TRANS64.RED.A1T0 RZ, [UR6], RZ ;  /* 0x000000ffffff79a7 */ /* 0x000fe20008100406 */
[----:B------:R-:W-:Y:S05]  /*1eb0*/  @P0 BRA `(.L_x_29) ;  /* 0x0000000000040947 */ /* 0x000fea0003800000 */
[----:B------:R-:W-:Y:S01]  /*1ec0*/  BPT.TRAP 0x1 ;  /* 0x000000040000795c */ /* 0x000fe20000300000 */
.L_x_29:
[----:B------:R-:W-:Y:S01]  /*1ed0*/  SHF.L.U32 R0, R173, 0x1f, RZ ;  /* 0x0000001fad007819 */ /* 0x000fe200000006ff */
[----:B------:R-:W-:Y:S01]  /*1ee0*/  UIADD3 UR38, UR44, UR38, URZ ;  /* 0x000000262c267290 */ /* 0x000fe2000fffe03f */
[----:B------:R-:W1:Y:S01]  /*1ef0*/  LDC R15, c[0x0][0x288] ;  /* 0x0000a200ff0f7b82 */ /* 0x000e620000000800 */
[----:B------:R-:W-:Y:S01]  /*1f00*/  UISETP.GE.U32.AND UP1, UPT, UR44, 0x5, UPT ;  /* 0x000000052c00788c */ /* 0x000fe2000bf26070 */
[----:B------:R-:W-:Y:S01]  /*1f10*/  IMAD.SHL.U32 R8, R156, 0x2, RZ ;  /* 0x000000029c087824 */ /* 0x000fe200078e00ff */
[----:B------:R-:W-:Y:S02]  /*1f20*/  UISETP.GT.U32.AND UP0, UPT, UR38, 0x4, UPT ;  /* 0x000000042600788c */ /* 0x000fe4000bf04070 */
[----:B------:R-:W-:Y:S02]  /*1f30*/  UIMAD.WIDE.U32 UR4, UR38, -0x33333333, URZ ;  /* 0xcccccccd260478a5 */ /* 0x000fe4000f8e003f */
[----:B------:R-:W-:Y:S01]  /*1f40*/  UISETP.LT.U32.AND UP0, UPT, UR44, 0x5, UP0 ;  /* 0x000000052c00788c */ /* 0x000fe20008701070 */
[----:B------:R-:W2:Y:S01]  /*1f50*/  SYNCS.PHASECHK.TRANS64.TRYWAIT P0, [R157+UR42+0x10], R0 ;  /* 0x000010009d0075a7 */ /* 0x000ea2000800016a */
[----:B------:R-:W-:Y:S01]  /*1f60*/  USHF.R.U32.HI UR4, URZ, 0x2, UR5 ;  /* 0x000000023f047899 */ /* 0x000fe20008011605 */
[----:B------:R-:W-:Y:S01]  /*1f70*/  SHF.R.S32.HI R9, RZ, 0x1f, R8 ;  /* 0x0000001fff097819 */ /* 0x000fe20000011408 */
[----:B------:R-:W-:-:S02]  /*1f80*/  USEL UR6, URZ, 0x1, !UP0 ;  /* 0x000000013f067887 */ /* 0x000fc4000c000000 */
[----:B------:R-:W-:Y:S02]  /*1f90*/  UIMAD UR38, UR4, -0x5, UR38 ;  /* 0xfffffffb042678a4 */ /* 0x000fe4000f8e0226 */
[----:B------:R-:W-:-:S04]  /*1fa0*/  ULOP3.LUT UR39, UR39, UR6, URZ, 0x3c, !UPT ;  /* 0x0000000627277292 */ /* 0x000fc8000f8e3c3f */
[----:B------:R-:W-:Y:S01]  /*1fb0*/  @UP1 ULOP3.LUT UR39, UR39, 0x1, UR4, 0x78, !UPT ;  /* 0x0000000127271892 */ /* 0x000fe2000f8e7804 */
[----:B-12---:R-:W-:Y:S11]  /*1fc0*/  @!P0 BRA `(.L_x_31) ;  /* 0x0000009400508947 */ /* 0x006ff60003800000 */
.L_x_314:
[----:B------:R-:W-:Y:S01]  /*1fd0*/  IMAD.SHL.U32 R14, R19, 0x40, RZ ;  /* 0x00000040130e7824 */ /* 0x000fe200078e00ff */
[----:B------:R-:W-:Y:S01]  /*1fe0*/  ULDC UR6, c[0x0][0x284] ;  /* 0x0000a10000067ab9 */ /* 0x000fe20000000800 */
[----:B0-----:R-:W-:Y:S01]  /*1ff0*/  IMAD.SHL.U32 R12, R22, 0x100, RZ ;  /* 0x00000100160c7824 */ /* 0x001fe200078e00ff */
[----:B------:R-:W-:Y:S01]  /*2000*/  SHF.R.S32.HI R165, RZ, 0x1f, R2 ;  /* 0x0000001fffa57819 */ /* 0x000fe20000011402 */
[----:B------:R-:W-:Y:S01]  /*2010*/  ULDC.64 UR4, c[0x0][0x5d0] ;  /* 0x0001740000047ab9 */ /* 0x000fe20000000a00 */
[----:B------:R-:W-:Y:S01]  /*2020*/  ISETP.GE.AND P0, PT, R14, UR6, PT ;  /* 0x000000060e007c0c */ /* 0x000fe2000bf06270 */
[----:B------:R-:W-:Y:S01]  /*2030*/  IMAD.WIDE.U32 R4, R2, UR4, R8 ;  /* 0x0000000402047c25 */ /* 0x000fe2000f8e0008 */
[----:B------:R-:W-:Y:S02]  /*2040*/  SHF.R.S32.HI R13, RZ, 0x1f, R12 ;  /* 0x0000001fff0d7819 */ /* 0x000fe4000001140c */
[C---:B------:R-:W-:Y:S01]  /*2050*/  ISETP.GE.OR P0, PT, R12.reuse, R15, P0 ;  /* 0x0000000f0c00720c */ /* 0x040fe20000706670 */
[----:B------:R-:W-:Y:S01]  /*2060*/  IMAD R3, R165, UR4, RZ ;  /* 0x00000004a5037c24 */ /* 0x000fe2000f8e02ff */
[----:B------:R-:W-:-:S03]  /*2070*/  IADD3 R6, P1, R12, R4, RZ ;  /* 0x000000040c067210 */ /* 0x000fc60007f3e0ff */
[----:B------:R-:W-:-:S05]  /*2080*/  IMAD R3, R2, UR5, R3 ;  /* 0x0000000502037c24 */ /* 0x000fca000f8e0203 */
[----:B------:R-:W-:-:S03]  /*2090*/  IADD3.X R7, R13, R5, R3, P1, !PT ;  /* 0x000000050d077210 */ /* 0x000fc60000ffe403 */
[----:B------:R-:W-:Y:S05]  /*20a0*/  @P0 BRA `(.L_x_32) ;  /* 0x0000007c000c0947 */ /* 0x000fea0003800000 */
[----:B------:R-:W0:Y:S01]  /*20b0*/  LDC.64 R10, c[0x0][0x5c8] ;  /* 0x00017200ff0a7b82 */ /* 0x000e220000000a00 */
[----:B-----5:R-:W-:Y:S01]  /*20c0*/  FSETP.NEU.AND P0, PT, R152, RZ, PT ;  /* 0x000000ff9800720b */ /* 0x020fe20003f0d000 */
[----:B------:R-:W-:Y:S01]  /*20d0*/  IMAD R3, R156, -0x2, R15 ;  /* 0xfffffffe9c037824 */ /* 0x000fe200078e020f */
[----:B------:R-:W-:Y:S01]  /*20e0*/  BSSY B0, `(.L_x_32) ;  /* 0x00007bf000007945 */ /* 0x000fe20003800000 */
[----:B------:R-:W-:-:S04]  /*20f0*/  IMAD.WIDE R162, R19, 0x40, R154 ;  /* 0x0000004013a27825 */ /* 0x000fc800078e029a */
[----:B-1----:R-:W-:Y:S02]  /*2100*/  IMAD.IADD R0, R3, 0x1, -R12 ;  /* 0x0000000103007824 */ /* 0x002fe400078e0a0c */
[----:B------:R-:W-:-:S03]  /*2110*/  IMAD.IADD R3, R161, 0x1, -R14 ;  /* 0x00000001a1037824 */ /* 0x000fc600078e0a0e */
[----:B------:R-:W-:-:S04]  /*2120*/  ISETP.GT.AND P2, PT, R0, RZ, PT ;  /* 0x000000ff0000720c */ /* 0x000fc80003f44270 */
[----:B------:R-:W-:Y:S01]  /*2130*/  ISETP.GT.AND P1, PT, R3, RZ, P2 ;  /* 0x000000ff0300720c */ /* 0x000fe20001724270 */
[-C--:B0-----:R-:W-:Y:S02]  /*2140*/  IMAD R4, R163, R10.reuse, RZ ;  /* 0x0000000aa3047224 */ /* 0x081fe400078e02ff */
[----:B------:R-:W-:-:S04]  /*2150*/  IMAD.WIDE.U32 R6, R162, R10, R6 ;  /* 0x0000000aa2067225 */ /* 0x000fc800078e0006 */
[----:B------:R-:W-:-:S04]  /*2160*/  IMAD R5, R162, R11, R4 ;  /* 0x0000000ba2057224 */ /* 0x000fc800078e0204 */
[----:B------:R-:W-:Y:S01]  /*2170*/  IMAD.IADD R179, R7, 0x1, R5 ;  /* 0x0000000107b37824 */ /* 0x000fe200078e0205 */
[----:B------:R-:W-:Y:S06]  /*2180*/  @!P0 BRA `(.L_x_33) ;  /* 0x0000005400a08947 */ /* 0x000fec0003800000 */
[----:B------:R-:W0:Y:S01]  /*2190*/  LDC.64 R20, c[0x0][0x5b8] ;  /* 0x00016e00ff147b82 */ /* 0x000e220000000a00 */
[----:B------:R-:W-:-:S07]  /*21a0*/  ULDC.64 UR4, c[0x0][0x5c0] ;  /* 0x0001700000047ab9 */ /* 0x000fce0000000a00 */
[----:B------:R-:W1:Y:S08]  /*21b0*/  LDC.64 R166, c[0x0][0x5b0] ;  /* 0x00016c00ffa67b82 */ /* 0x000e700000000a00 */
[----:B------:R-:W2:Y:S01]  /*21c0*/  LDC.64 R14, c[0x0][0x5a8] ;  /* 0x00016a00ff0e7b82 */ /* 0x000ea20000000a00 */
[-C--:B0-----:R-:W-:Y:S02]  /*21d0*/  IMAD R7, R165, R20.reuse, RZ ;  /* 0x00000014a5077224 */ /* 0x081fe400078e02ff */
[----:B------:R-:W-:-:S04]  /*21e0*/  IMAD.WIDE.U32 R4, R2, R20, R8 ;  /* 0x0000001402047225 */ /* 0x000fc800078e0008 */
[----:B------:R-:W-:Y:S01]  /*21f0*/  IMAD R175, R2, R21, R7 ;  /* 0x0000001502af7224 */ /* 0x000fe200078e0207 */
[----:B------:R-:W-:Y:S01]  /*2200*/  IADD3 R164, P0, R12, R4, RZ ;  /* 0x000000040ca47210 */ /* 0x000fe20007f1e0ff */
[----:B-1----:R-:W-:-:S03]  /*2210*/  IMAD R4, R163, R166, RZ ;  /* 0x000000a6a3047224 */ /* 0x002fc600078e02ff */
[----:B------:R-:W-:Y:S01]  /*2220*/  IADD3.X R165, R13, R5, R175, P0, !PT ;  /* 0x000000050da57210 */ /* 0x000fe200007fe4af */
[C---:B------:R-:W-:Y:S02]  /*2230*/  IMAD R177, R162.reuse, R167, R4 ;  /* 0x000000a7a2b17224 */ /* 0x040fe400078e0204 */
[----:B------:R-:W-:-:S04]  /*2240*/  IMAD.WIDE.U32 R4, R162, R166, R164 ;  /* 0x000000a6a2047225 */ /* 0x000fc800078e00a4 */
[----:B------:R-:W-:Y:S01]  /*2250*/  IMAD.IADD R5, R5, 0x1, R177 ;  /* 0x0000000105057824 */ /* 0x000fe200078e02b1 */
[----:B--2---:R-:W-:-:S04]  /*2260*/  LEA R168, P0, R4, R14, 0x1 ;  /* 0x0000000e04a87211 */ /* 0x004fc800078008ff */
[----:B------:R-:W-:-:S05]  /*2270*/  LEA.HI.X R169, R4, R15, R5, 0x1, P0 ;  /* 0x0000000f04a97211 */ /* 0x000fca00000f0c05 */
[----:B------:R0:W2:Y:S01]  /*2280*/  @P1 LDG.E.LTC128B.U16 R19, desc[UR36][R168.64] ;  /* 0x00000024a8131981 */ /* 0x0000a2000c1e1520 */
[----:B------:R-:W-:Y:S01]  /*2290*/  IMAD.WIDE.U32 R4, R162, R166, R12 ;  /* 0x000000a6a2047225 */ /* 0x000fe200078e000c */
[----:B------:R-:W-:Y:S02]  /*22a0*/  BSSY B1, `(.L_x_34) ;  /* 0x0000014000017945 */ /* 0x000fe40003800000 */
[----:B------:R-:W-:-:S04]  /*22b0*/  IADD3 R170, P0, R8, R4, RZ ;  /* 0x0000000408aa7210 */ /* 0x000fc80007f1e0ff */
[----:B------:R-:W-:Y:S01]  /*22c0*/  IADD3.X R171, R9, R177, R5, P0, !PT ;  /* 0x000000b109ab7210 */ /* 0x000fe200007fe405 */
[----:B0-----:R-:W-:Y:S01]  /*22d0*/  IMAD.SHL.U32 R168, R166, 0x8, RZ ;  /* 0x00000008a6a87824 */ /* 0x001fe200078e00ff */
[----:B------:R-:W-:Y:S02]  /*22e0*/  LEA R4, P0, R6, UR4, 0x1 ;  /* 0x0000000406047c11 */ /* 0x000fe4000f8008ff */
[----:B------:R-:W-:Y:S01]  /*22f0*/  SHF.L.U64.HI R169, R166, 0x3, R167 ;  /* 0x00000003a6a97819 */ /* 0x000fe200000102a7 */
[----:B------:R-:W-:Y:S01]  /*2300*/  IMAD.WIDE.U32 R170, R2, R20, R170 ;  /* 0x0000001402aa7225 */ /* 0x000fe200078e00aa */
[----:B------:R-:W-:Y:S02]  /*2310*/  LEA.HI.X R5, R6, UR5, R179, 0x1, P0 ;  /* 0x0000000506057c11 */ /* 0x000fe400080f0cb3 */
[----:B------:R-:W-:Y:S02]  /*2320*/  ISETP.GT.AND P0, PT, R0, 0x1, PT ;  /* 0x000000010000780c */ /* 0x000fe40003f04270 */
[----:B------:R-:W-:-:S02]  /*2330*/  LEA R6, P4, R170, R14, 0x1 ;  /* 0x0000000eaa067211 */ /* 0x000fc400078808ff */
[----:B------:R-:W-:Y:S01]  /*2340*/  ISETP.GT.AND P3, PT, R3, RZ, P0 ;  /* 0x000000ff0300720c */ /* 0x000fe20000764270 */
[----:B--2---:R-:W-:-:S05]  /*2350*/  HADD2.F32 R7, -RZ, R19.H0_H0 ;  /* 0x20000013ff077230 */ /* 0x004fca0000004100 */
[----:B------:R-:W-:-:S04]  /*2360*/  FMUL R7, R7, R152 ;  /* 0x0000009807077220 */ /* 0x000fc80000400000 */
[----:B------:R-:W-:-:S05]  /*2370*/  FFMA R7, R24, R153, R7 ;  /* 0x0000009918077223 */ /* 0x000fca0000000007 */
[----:B------:R-:W-:Y:S01]  /*2380*/  F2FP.F16.F32.PACK_AB R21, RZ, R7 ;  /* 0x00000007ff15723e */ /* 0x000fe200000000ff */
[----:B------:R-:W-:-:S04]  /*2390*/  IMAD.IADD R7, R175, 0x1, R171 ;  /* 0x00000001af077824 */ /* 0x000fc800078e02ab */
[----:B------:R0:W-:Y:S01]  /*23a0*/  @P1 STG.E.U16 desc[UR36][R4.64], R21 ;  /* 0x0000001504001986 */ /* 0x0001e2000c101524 */
[----:B------:R-:W-:Y:S01]  /*23b0*/  LEA.HI.X R7, R170, R15, R7, 0x1, P4 ;  /* 0x0000000faa077211 */ /* 0x000fe200020f0c07 */
[----:B------:R-:W-:Y:S06]  /*23c0*/  @!P3 BRA `(.L_x_35) ;  /* 0x000000000004b947 */ /* 0x000fec0003800000 */
[----:B------:R1:W5:Y:S02]  /*23d0*/  LDG.E.LTC128B.U16 R19, desc[UR36][R6.64+0x2] ;  /* 0x0000022406137981 */ /* 0x000364000c1e1520 */
.L_x_35:
[----:B------:R-:W-:Y:S05]  /*23e0*/  BSYNC B1 ;  /* 0x0000000000017941 */ /* 0x000fea0003800000 */
.L_x_34:
[----:B0----5:R-:W-:Y:S01]  /*23f0*/  HADD2.F32 R21, -RZ, R19.H0_H0 ;  /* 0x20000013ff157230 */ /* 0x021fe20000004100 */
[----:B------:R-:W-:Y:S01]  /*2400*/  ISETP.GT.AND P2, PT, R3, 0x8, P2 ;  /* 0x000000080300780c */ /* 0x000fe20001744270 */
[----:B------:R-:W-:-:S04]  /*2410*/  IMAD.WIDE.U32 R168, R162, R166, R168 ;  /* 0x000000a6a2a87225 */ /* 0x000fc800078e00a8 */
[----:B------:R-:W-:Y:S01]  /*2420*/  FMUL R22, R21, R152 ;  /* 0x0000009815167220 */ /* 0x000fe20000400000 */
[----:B------:R-:W-:Y:S01]  /*2430*/  IMAD.IADD R177, R177, 0x1, R169 ;  /* 0x00000001b1b17824 */ /* 0x000fe200078e02a9 */
[----:B------:R-:W-:Y:S02]  /*2440*/  IADD3 R21, P1, R164, R168, RZ ;  /* 0x000000a8a4157210 */ /* 0x000fe40007f3e0ff */
[----:B------:R-:W-:-:S03]  /*2450*/  FFMA R22, R25, R153, R22 ;  /* 0x0000009919167223 */ /* 0x000fc60000000016 */
[----:B------:R-:W-:Y:S01]  /*2460*/  IMAD.X R164, R177, 0x1, R165, P1 ;  /* 0x00000001b1a47824 */ /* 0x000fe200008e06a5 */
[C---:B------:R-:W-:Y:S02]  /*2470*/  LEA R24, P1, R21.reuse, R14, 0x1 ;  /* 0x0000000e15187211 */ /* 0x040fe400078208ff */
[----:B------:R-:W-:Y:S02]  /*2480*/  F2FP.F16.F32.PACK_AB R22, RZ, R22 ;  /* 0x00000016ff16723e */ /* 0x000fe400000000ff */
[----:B------:R-:W-:Y:S02]  /*2490*/  LEA.HI.X R25, R21, R15, R164, 0x1, P1 ;  /* 0x0000000f15197211 */ /* 0x000fe400008f0ca4 */
[----:B------:R-:W-:Y:S02]  /*24a0*/  PRMT R21, R22, 0x7610, R21 ;  /* 0x0000761016157816 */ /* 0x000fe40000000015 */
[----:B------:R-:W-:-:S03]  /*24b0*/  PRMT R22, R19, 0x7610, R22 ;  /* 0x0000761013167816 */ /* 0x000fc60000000016 */
[----:B------:R0:W-:Y:S04]  /*24c0*/  @P3 STG.E.U16 desc[UR36][R4.64+0x2], R21 ;  /* 0x0000021504003986 */ /* 0x0001e8000c101524 */
[----:B------:R-:W2:Y:S01]  /*24d0*/  @P2 LDG.E.LTC128B.U16 R22, desc[UR36][R24.64] ;  /* 0x0000002418162981 */ /* 0x000ea2000c1e1520 */
[----:B------:R-:W-:Y:S01]  /*24e0*/  IADD3 R8, P1, P3, R8, R168, R12 ;  /* 0x000000a808087210 */ /* 0x000fe20007b3e00c */
[----:B------:R-:W-:Y:S01]  /*24f0*/  BSSY B1, `(.L_x_36) ;  /* 0x0000011000017945 */ /* 0x000fe20003800000 */
[C---:B------:R-:W-:Y:S02]  /*2500*/  SHF.L.U64.HI R11, R10.reuse, 0x4, R11 ;  /* 0x000000040a0b7819 */ /* 0x040fe4000001020b */
[----:B------:R-:W-:Y:S02]  /*2510*/  IADD3.X R9, R9, R177, R13, P1, P3 ;  /* 0x000000b109097210 */ /* 0x000fe40000fe640d */
[----:B------:R-:W-:-:S02]  /*2520*/  LEA R10, P1, R10, R4, 0x4 ;  /* 0x000000040a0a7211 */ /* 0x000fc400078220ff */
[----:B------:R-:W-:Y:S01]  /*2530*/  ISETP.GT.AND P0, PT, R3, 0x8, P0 ;  /* 0x000000080300780c */ /* 0x000fe20000704270 */
[----:B0-----:R-:W-:-:S04]  /*2540*/  IMAD.WIDE.U32 R20, R2, R20, R8 ;  /* 0x0000001402147225 */ /* 0x001fc800078e0008 */
[----:B------:R-:W-:Y:S01]  /*2550*/  IMAD.X R11, R11, 0x1, R5, P1 ;  /* 0x000000010b0b7824 */ /* 0x000fe200008e0605 */
[----:B------:R-:W-:Y:S01]  /*2560*/  LEA R8, P3, R20, R14, 0x1 ;  /* 0x0000000e14087211 */ /* 0x000fe200078608ff */
[----:B------:R-:W-:-:S05]  /*2570*/  IMAD.IADD R2, R175, 0x1, R21 ;  /* 0x00000001af027824 */ /* 0x000fca00078e0215 */
[----:B------:R-:W-:Y:S01]  /*2580*/  LEA.HI.X R9, R20, R15, R2, 0x1, P3 ;  /* 0x0000000f14097211 */ /* 0x000fe200018f0c02 */
[----:B--2---:R-:W-:-:S05]  /*2590*/  HADD2.F32 R19, -RZ, R22.H0_H0 ;  /* 0x20000016ff137230 */ /* 0x004fca0000004100 */
[----:B------:R-:W-:-:S04]  /*25a0*/  FMUL R19, R19, R152 ;  /* 0x0000009813137220 */ /* 0x000fc80000400000 */
[----:B------:R-:W-:-:S05]  /*25b0*/  FFMA R19, R26, R153, R19 ;  /* 0x000000991a137223 */ /* 0x000fca0000000013 */
[----:B------:R-:W-:-:S05]  /*25c0*/  F2FP.F16.F32.PACK_AB R19, RZ, R19 ;  /* 0x00000013ff13723e */ /* 0x000fca00000000ff */
[----:B------:R0:W-:Y:S01]  /*25d0*/  @P2 STG.E.U16 desc[UR36][R10.64], R19 ;  /* 0x000000130a002986 */ /* 0x0001e2000c101524 */
[----:B------:R-:W-:Y:S05]  /*25e0*/  @!P0 BRA `(.L_x_37) ;  /* 0x0000000000048947 */ /* 0x000fea0003800000 */
[----:B------:R2:W5:Y:S02]  /*25f0*/  LDG.E.LTC128B.U16 R22, desc[UR36][R8.64+0x2] ;  /* 0x0000022408167981 */ /* 0x000564000c1e1520 */
.L_x_37:
[----:B------:R-:W-:Y:S05]  /*2600*/  BSYNC B1 ;  /* 0x0000000000017941 */ /* 0x000fea0003800000 */
.L_x_36:
[----:B-----5:R-:W-:Y:S01]  /*2610*/  HADD2.F32 R13, -RZ, R22.H0_H0 ;  /* 0x20000016ff0d7230 */ /* 0x020fe20000004100 */
[----:B------:R-:W-:Y:S01]  /*2620*/  ISETP.GT.AND P1, PT, R0, 0x8, PT ;  /* 0x000000080000780c */ /* 0x000fe20003f24270 */
[----:B------:R-:W-:Y:S03]  /*2630*/  BSSY B1, `(.L_x_38) ;  /* 0x0000008000017945 */ /* 0x000fe60003800000 */
[----:B------:R-:W-:Y:S01]  /*2640*/  FMUL R2, R13, R152 ;  /* 0x000000980d027220 */ /* 0x000fe20000400000 */
[----:B------:R-:W-:-:S03]  /*2650*/  ISETP.GT.AND P2, PT, R3, RZ, P1 ;  /* 0x000000ff0300720c */ /* 0x000fc60000f44270 */
[----:B------:R-:W-:-:S05]  /*2660*/  FFMA R2, R27, R153, R2 ;  /* 0x000000991b027223 */ /* 0x000fca0000000002 */
[----:B------:R-:W-:-:S05]  /*2670*/  F2FP.F16.F32.PACK_AB R2, RZ, R2 ;  /* 0x00000002ff02723e */ /* 0x000fca00000000ff */
[----:B------:R3:W-:Y:S01]  /*2680*/  @P0 STG.E.U16 desc[UR36][R10.64+0x2], R2 ;  /* 0x000002020a000986 */ /* 0x0007e2000c101524 */
[----:B------:R-:W-:Y:S05]  /*2690*/  @!P2 BRA `(.L_x_39) ;  /* 0x000000000004a947 */ /* 0x000fea0003800000 */
[----:B------:R4:W5:Y:S02]  /*26a0*/  LDG.E.LTC128B.U16 R22, desc[UR36][R6.64+0x10] ;  /* 0x0000102406167981 */ /* 0x000964000c1e1520 */
.L_x_39:
[----:B------:R-:W-:Y:S05]  /*26b0*/  BSYNC B1 ;  /* 0x0000000000017941 */ /* 0x000fea0003800000 */
.L_x_38:
        /* <DEDUP_REMOVED lines=10> */
.L_x_41:
[----:B------:R-:W-:Y:S05]  /*2760*/  BSYNC B1 ;  /* 0x0000000000017941 */ /* 0x000fea0003800000 */
.L_x_40:
[----:B0----5:R-:W-:Y:S01]  /*2770*/  HADD2.F32 R13, -RZ, R22.H0_H0 ;  /* 0x20000016ff0d7230 */ /* 0x021fe20000004100 */
[----:B------:R-:W-:Y:S01]  /*2780*/  ISETP.GT.AND P1, PT, R3, 0x8, P1 ;  /* 0x000000080300780c */ /* 0x000fe20000f24270 */
[----:B------:R-:W-:Y:S03]  /*2790*/  BSSY B1, `(.L_x_42) ;  /* 0x0000007000017945 */ /* 0x000fe60003800000 */
[----:B---3--:R-:W-:-:S04]  /*27a0*/  FMUL R2, R13, R152 ;  /* 0x000000980d027220 */ /* 0x008fc80000400000 */
[----:B------:R-:W-:-:S05]  /*27b0*/  FFMA R2, R29, R153, R2 ;  /* 0x000000991d027223 */ /* 0x000fca0000000002 */
[----:B------:R-:W-:-:S05]  /*27c0*/  F2FP.F16.F32.PACK_AB R2, RZ, R2 ;  /* 0x00000002ff02723e */ /* 0x000fca00000000ff */
[----:B------:R0:W-:Y:S01]  /*27d0*/  @P3 STG.E.U16 desc[UR36][R4.64+0x12], R2 ;  /* 0x0000120204003986 */ /* 0x0001e2000c101524 */
[----:B------:R-:W-:Y:S05]  /*27e0*/  @!P1 BRA `(.L_x_43) ;  /* 0x0000000000049947 */ /* 0x000fea0003800000 */
[----:B------:R3:W5:Y:S02]  /*27f0*/  LDG.E.LTC128B.U16 R22, desc[UR36][R8.64+0x10] ;  /* 0x0000102408167981 */ /* 0x000764000c1e1520 */
.L_x_43:
[----:B------:R-:W-:Y:S05]  /*2800*/  BSYNC B1 ;  /* 0x0000000000017941 */ /* 0x000fea0003800000 */
.L_x_42:
[----:B-----5:R-:W-:Y:S01]  /*2810*/  HADD2.F32 R13, -RZ, R22.H0_H0 ;  /* 0x20000016ff0d7230 */ /* 0x020fe20000004100 */
[----:B------:R-:W-:Y:S01]  /*2820*/  ISETP.GT.AND P0, PT, R3, 0x8, P0 ;  /* 0x000000080300780c */ /* 0x000fe20000704270 */
[----:B------:R-:W-:Y:S03]  /*2830*/  BSSY B1, `(.L_x_44) ;  /* 0x0000007000017945 */ /* 0x000fe60003800000 */
[----:B------:R-:W-:-:S04]  /*2840*/  FMUL R13, R13, R152 ;  /* 0x000000980d0d7220 */ /* 0x000fc80000400000 */
[----:B------:R-:W-:-:S05]  /*2850*/  FFMA R13, R30, R153, R13 ;  /* 0x000000991e0d7223 */ /* 0x000fca000000000d */
[----:B------:R-:W-:-:S05]  /*2860*/  F2FP.F16.F32.PACK_AB R13, RZ, R13 ;  /* 0x0000000dff0d723e */ /* 0x000fca00000000ff */
[----:B------:R0:W-:Y:S01]  /*2870*/  @P1 STG.E.U16 desc[UR36][R10.64+0x10], R13 ;  /* 0x0000100d0a001986 */ /* 0x0001e2000c101524 */
[----:B------:R-:W-:Y:S05]  /*2880*/  @!P0 BRA `(.L_x_45) ;  /* 0x0000000000048947 */ /* 0x000fea0003800000 */
[----:B------:R0:W5:Y:S02]  /*2890*/  LDG.E.LTC128B.U16 R22, desc[UR36][R8.64+0x12] ;  /* 0x0000122408167981 */ /* 0x000164000c1e1520 */
.L_x_45:
[----:B------:R-:W-:Y:S05]  /*28a0*/  BSYNC B1 ;  /* 0x0000000000017941 */ /* 0x000fea0003800000 */
.L_x_44:
[----:B0----5:R-:W-:Y:S01]  /*28b0*/  HADD2.F32 R13, -RZ, R22.H0_H0 ;  /* 0x20000016ff0d7230 */ /* 0x021fe20000004100 */
        /* <DEDUP_REMOVED lines=9> */
.L_x_47:
[----:B------:R-:W-:Y:S05]  /*2950*/  BSYNC B1 ;  /* 0x0000000000017941 */ /* 0x000fea0003800000 */
.L_x_46:
        /* <DEDUP_REMOVED lines=10> */
.L_x_49:
[----:B------:R-:W-:Y:S05]  /*2a00*/  BSYNC B1 ;  /* 0x0000000000017941 */ /* 0x000fea0003800000 */
.L_x_48:
[----:B0----5:R-:W-:Y:S01]  /*2a10*/  HADD2.F32 R13, -RZ, R22.H0_H0 ;  /* 0x20000016ff0d7230 */ /* 0x021fe20000004100 */
        /* <DEDUP_REMOVED lines=8> */
.L_x_51:
[----:B------:R-:W-:Y:S05]  /*2aa0*/  BSYNC B1 ;  /* 0x0000000000017941 */ /* 0x000fea0003800000 */
.L_x_50:
        /* <DEDUP_REMOVED lines=9> */
.L_x_53:
[----:B------:R-:W-:Y:S05]  /*2b40*/  BSYNC B1 ;  /* 0x0000000000017941 */ /* 0x000fea0003800000 */
.L_x_52:
        /* <DEDUP_REMOVED lines=10> */
.L_x_55:
[----:B------:R-:W-:Y:S05]  /*2bf0*/  BSYNC B1 ;  /* 0x0000000000017941 */ /* 0x000fea0003800000 */
.L_x_54:
        /* <DEDUP_REMOVED lines=10> */
.L_x_57:
[----:B------:R-:W-:Y:S05]  /*2ca0*/  BSYNC B1 ;  /* 0x0000000000017941 */ /* 0x000fea0003800000 */
.L_x_56:
        /* <DEDUP_REMOVED lines=9> */
.L_x_59:
[----:B------:R-:W-:Y:S05]  /*2d40*/  BSYNC B1 ;  /* 0x0000000000017941 */ /* 0x000fea0003800000 */
.L_x_58:
        /* <DEDUP_REMOVED lines=9> */
.L_x_61:
[----:B------:R-:W-:Y:S05]  /*2de0*/  BSYNC B1 ;  /* 0x0000000000017941 */ /* 0x000fea0003800000 */
.L_x_60:
        /* <DEDUP_REMOVED lines=10> */
.L_x_63:
[----:B------:R-:W-:Y:S05]  /*2e90*/  BSYNC B1 ;  /* 0x0000000000017941 */ /* 0x000fea0003800000 */
.L_x_62:
        /* <DEDUP_REMOVED lines=10> */
.L_x_65:
[----:B------:R-:W-:Y:S05]  /*2f40*/  BSYNC B1 ;  /* 0x0000000000017941 */ /* 0x000fea0003800000 */
.L_x_64:
        /* <DEDUP_REMOVED lines=9> */
.L_x_67:
[----:B------:R-:W-:Y:S05]  /*2fe0*/  BSYNC B1 ;  /* 0x0000000000017941 */ /* 0x000fea0003800000 */
.L_x_66:
        /* <DEDUP_REMOVED lines=9> */
.L_x_69:
[----:B------:R-:W-:Y:S05]  /*3080*/  BSYNC B1 ;  /* 0x0000000000017941 */ /* 0x000fea0003800000 */
.L_x_68:
        /* <DEDUP_REMOVED lines=10> */
.L_x_71:
[----:B------:R-:W-:Y:S05]  /*3130*/  BSYNC B1 ;  /* 0x0000000000017941 */ /* 0x000fea0003800000 */
.L_x_70:
        /* <DEDUP_REMOVED lines=10> */
.L_x_73:
[----:B------:R-:W-:Y:S05]  /*31e0*/  BSYNC B1 ;  /* 0x0000000000017941 */ /* 0x000fea0003800000 */
.L_x_72:
        /* <DEDUP_REMOVED lines=9> */
.L_x_75:
[----:B------:R-:W-:Y:S05]  /*3280*/  BSYNC B1 ;  /* 0x0000000000017941 */ /* 0x000fea0003800000 */
.L_x_74:
        /* <DEDUP_REMOVED lines=9> */
.L_x_77:
[----:B------:R-:W-:Y:S05]  /*3320*/  BSYNC B1 ;  /* 0x0000000000017941 */ /* 0x000fea0003800000 */
.L_x_76:
        /* <DEDUP_REMOVED lines=10> */
.L_x_79:
[----:B------:R-:W-:Y:S05]  /*33d0*/  BSYNC B1 ;  /* 0x0000000000017941 */ /* 0x000fea0003800000 */
.L_x_78:
        /* <DEDUP_REMOVED lines=10> */
.L_x_81:
[----:B------:R-:W-:Y:S05]  /*3480*/  BSYNC B1 ;  /* 0x0000000000017941 */ /* 0x000fea0003800000 */
.L_x_80:
        /* <DEDUP_REMOVED lines=9> */
.L_x_83:
[----:B------:R-:W-:Y:S05]  /*3520*/  BSYNC B1 ;  /* 0x0000000000017941 */ /* 0x000fea0003800000 */
.L_x_82:
        /* <DEDUP_REMOVED lines=9> */
.L_x_85:
[----:B------:R-:W-:Y:S05]  /*35c0*/  BSYNC B1 ;  /* 0x0000000000017941 */ /* 0x000fea0003800000 */
.L_x_84:
        /* <DEDUP_REMOVED lines=10> */
.L_x_87:
[----:B------:R-:W-:Y:S05]  /*3670*/  BSYNC B1 ;  /* 0x0000000000017941 */ /* 0x000fea0003800000 */
.L_x_86:
        /* <DEDUP_REMOVED lines=10> */
.L_x_89:
[----:B------:R-:W-:Y:S05]  /*3720*/  BSYNC B1 ;  /* 0x0000000000017941 */ /* 0x000fea0003800000 */
.L_x_88:
        /* <DEDUP_REMOVED lines=9> */
.L_x_91:
[----:B------:R-:W-:Y:S05]  /*37c0*/  BSYNC B1 ;  /* 0x0000000000017941 */ /* 0x000fea0003800000 */
.L_x_90:
        /* <DEDUP_REMOVED lines=9> */
.L_x_93:
[----:B------:R-:W-:Y:S05]  /*3860*/  BSYNC B1 ;  /* 0x0000000000017941 */ /* 0x000fea0003800000 */
.L_x_92:
        /* <DEDUP_REMOVED lines=10> */
.L_x_95:
[----:B------:R-:W-:Y:S05]  /*3910*/  BSYNC B1 ;  /* 0x0000000000017941 */ /* 0x000fea0003800000 */
.L_x_94:
        /* <DEDUP_REMOVED lines=10> */
.L_x_97:
[----:B------:R-:W-:Y:S05]  /*39c0*/  BSYNC B1 ;  /* 0x0000000000017941 */ /* 0x000fea0003800000 */
.L_x_96:
        /* <DEDUP_REMOVED lines=9> */
.L_x_99:
[----:B------:R-:W-:Y:S05]  /*3a60*/  BSYNC B1 ;  /* 0x0000000000017941 */ /* 0x000fea0003800000 */
.L_x_98:
        /* <DEDUP_REMOVED lines=9> */
.L_x_101:
[----:B------:R-:W-:Y:S05]  /*3b00*/  BSYNC B1 ;  /* 0x0000000000017941 */ /* 0x000fea0003800000 */
.L_x_100:
        /* <DEDUP_REMOVED lines=10> */
.L_x_103:
[----:B------:R-:W-:Y:S05]  /*3bb0*/  BSYNC B1 ;  /* 0x0000000000017941 */ /* 0x000fea0003800000 */
.L_x_102:
        /* <DEDUP_REMOVED lines=10> */
.L_x_105:
[----:B------:R-:W-:Y:S05]  /*3c60*/  BSYNC B1 ;  /* 0x0000000000017941 */ /* 0x000fea0003800000 */
.L_x_104:
        /* <DEDUP_REMOVED lines=9> */
.L_x_107:
[----:B------:R-:W-:Y:S05]  /*3d00*/  BSYNC B1 ;  /* 0x0000000000017941 */ /* 0x000fea0003800000 */
.L_x_106:
        /* <DEDUP_REMOVED lines=9> */
.L_x_109:
[----:B------:R-:W-:Y:S05]  /*3da0*/  BSYNC B1 ;  /* 0x0000000000017941 */ /* 0x000fea0003800000 */
.L_x_108:
        /* <DEDUP_REMOVED lines=10> */
.L_x_111:
[----:B------:R-:W-:Y:S05]  /*3e50*/  BSYNC B1 ;  /* 0x0000000000017941 */ /* 0x000fea0003800000 */
.L_x_110:
        /* <DEDUP_REMOVED lines=10> */
.L_x_113:
[----:B------:R-:W-:Y:S05]  /*3f00*/  BSYNC B1 ;  /* 0x0000000000017941 */ /* 0x000fea0003800000 */
.L_x_112:
        /* <DEDUP_REMOVED lines=9> */
.L_x_115:
[----:B------:R-:W-:Y:S05]  /*3fa0*/  BSYNC B1 ;  /* 0x0000000000017941 */ /* 0x000fea0003800000 */
.L_x_114:
        /* <DEDUP_REMOVED lines=9> */
.L_x_117:
[----:B------:R-:W-:Y:S05]  /*4040*/  BSYNC B1 ;  /* 0x0000000000017941 */ /* 0x000fea0003800000 */
.L_x_116:
        /* <DEDUP_REMOVED lines=10> */
.L_x_119:
[----:B------:R-:W-:Y:S05]  /*40f0*/  BSYNC B1 ;  /* 0x0000000000017941 */ /* 0x000fea0003800000 */
.L_x_118:
        /* <DEDUP_REMOVED lines=10> */
.L_x_121:
[----:B------:R-:W-:Y:S05]  /*41a0*/  BSYNC B1 ;  /* 0x0000000000017941 */ /* 0x000fea0003800000 */
.L_x_120:
        /* <DEDUP_REMOVED lines=9> */
.L_x_123:
[----:B------:R-:W-:Y:S05]  /*4240*/  BSYNC B1 ;  /* 0x0000000000017941 */ /* 0x000fea0003800000 */
.L_x_122:
        /* <DEDUP_REMOVED lines=9> */
.L_x_125:
[----:B------:R-:W-:Y:S05]  /*42e0*/  BSYNC B1 ;  /* 0x0000000000017941 */ /* 0x000fea0003800000 */
.L_x_124:
        /* <DEDUP_REMOVED lines=10> */
.L_x_127:
[----:B------:R-:W-:Y:S05]  /*4390*/  BSYNC B1 ;  /* 0x0000000000017941 */ /* 0x000fea0003800000 */
.L_x_126:
        /* <DEDUP_REMOVED lines=10> */
.L_x_129:
[----:B------:R-:W-:Y:S05]  /*4440*/  BSYNC B1 ;  /* 0x0000000000017941 */ /* 0x000fea0003800000 */
.L_x_128:
        /* <DEDUP_REMOVED lines=9> */
.L_x_131:
[----:B------:R-:W-:Y:S05]  /*44e0*/  BSYNC B1 ;  /* 0x0000000000017941 */ /* 0x000fea0003800000 */
.L_x_130:
        /* <DEDUP_REMOVED lines=9> */
.L_x_133:
[----:B------:R-:W-:Y:S05]  /*4580*/  BSYNC B1 ;  /* 0x0000000000017941 */ /* 0x000fea0003800000 */
.L_x_132:
        /* <DEDUP_REMOVED lines=10> */
.L_x_135:
[----:B------:R-:W-:Y:S05]  /*4630*/  BSYNC B1 ;  /* 0x0000000000017941 */ /* 0x000fea0003800000 */
.L_x_134:
        /* <DEDUP_REMOVED lines=10> */
.L_x_137:
[----:B------:R-:W-:Y:S05]  /*46e0*/  BSYNC B1 ;  /* 0x0000000000017941 */ /* 0x000fea0003800000 */
.L_x_136:
        /* <DEDUP_REMOVED lines=9> */
.L_x_139:
[----:B------:R-:W-:Y:S05]  /*4780*/  BSYNC B1 ;  /* 0x0000000000017941 */ /* 0x000fea0003800000 */
.L_x_138:
        /* <DEDUP_REMOVED lines=9> */
.L_x_141:
[----:B------:R-:W-:Y:S05]  /*4820*/  BSYNC B1 ;  /* 0x0000000000017941 */ /* 0x000fea0003800000 */
.L_x_140:
        /* <DEDUP_REMOVED lines=10> */
.L_x_143:
[----:B------:R-:W-:Y:S05]  /*48d0*/  BSYNC B1 ;  /* 0x0000000000017941 */ /* 0x000fea0003800000 */
.L_x_142:
        /* <DEDUP_REMOVED lines=10> */
.L_x_145:
[----:B------:R-:W-:Y:S05]  /*4980*/  BSYNC B1 ;  /* 0x0000000000017941 */ /* 0x000fea0003800000 */
.L_x_144:
        /* <DEDUP_REMOVED lines=9> */
.L_x_147:
[----:B------:R-:W-:Y:S05]  /*4a20*/  BSYNC B1 ;  /* 0x0000000000017941 */ /* 0x000fea0003800000 */
.L_x_146:
        /* <DEDUP_REMOVED lines=9> */
.L_x_149:
[----:B------:R-:W-:Y:S05]  /*4ac0*/  BSYNC B1 ;  /* 0x0000000000017941 */ /* 0x000fea0003800000 */
.L_x_148:
        /* <DEDUP_REMOVED lines=10> */
.L_x_151:
[----:B------:R-:W-:Y:S05]  /*4b70*/  BSYNC B1 ;  /* 0x0000000000017941 */ /* 0x000fea0003800000 */
.L_x_150:
        /* <DEDUP_REMOVED lines=10> */
.L_x_153:
[----:B------:R-:W-:Y:S05]  /*4c20*/  BSYNC B1 ;  /* 0x0000000000017941 */ /* 0x000fea0003800000 */
.L_x_152:
        /* <DEDUP_REMOVED lines=9> */
.L_x_155:
[----:B------:R-:W-:Y:S05]  /*4cc0*/  BSYNC B1 ;  /* 0x0000000000017941 */ /* 0x000fea0003800000 */
.L_x_154:
        /* <DEDUP_REMOVED lines=9> */
.L_x_157:
[----:B------:R-:W-:Y:S05]  /*4d60*/  BSYNC B1 ;  /* 0x0000000000017941 */ /* 0x000fea0003800000 */
.L_x_156:
        /* <DEDUP_REMOVED lines=10> */
.L_x_159:
[----:B------:R-:W-:Y:S05]  /*4e10*/  BSYNC B1 ;  /* 0x0000000000017941 */ /* 0x000fea0003800000 */
.L_x_158:
        /* <DEDUP_REMOVED lines=10> */
.L_x_161:
[----:B------:R-:W-:Y:S05]  /*4ec0*/  BSYNC B1 ;  /* 0x0000000000017941 */ /* 0x000fea0003800000 */
.L_x_160:
        /* <DEDUP_REMOVED lines=9> */
.L_x_163:
[----:B------:R-:W-:Y:S05]  /*4f60*/  BSYNC B1 ;  /* 0x0000000000017941 */ /* 0x000fea0003800000 */
.L_x_162:
        /* <DEDUP_REMOVED lines=9> */
.L_x_165:
[----:B------:R-:W-:Y:S05]  /*5000*/  BSYNC B1 ;  /* 0x0000000000017941 */ /* 0x000fea0003800000 */
.L_x_164:
        /* <DEDUP_REMOVED lines=10> */
.L_x_167:
[----:B------:R-:W-:Y:S05]  /*50b0*/  BSYNC B1 ;  /* 0x0000000000017941 */ /* 0x000fea0003800000 */
.L_x_166:
        /* <DEDUP_REMOVED lines=10> */
.L_x_169:
[----:B------:R-:W-:Y:S05]  /*5160*/  BSYNC B1 ;  /* 0x0000000000017941 */ /* 0x000fea0003800000 */
.L_x_168:
        /* <DEDUP_REMOVED lines=9> */
.L_x_171:
[----:B------:R-:W-:Y:S05]  /*5200*/  BSYNC B1 ;  /* 0x0000000000017941 */ /* 0x000fea0003800000 */
.L_x_170:
        /* <DEDUP_REMOVED lines=9> */
.L_x_173:
[----:B------:R-:W-:Y:S05]  /*52a0*/  BSYNC B1 ;  /* 0x0000000000017941 */ /* 0x000fea0003800000 */
.L_x_172:
        /* <DEDUP_REMOVED lines=10> */
.L_x_175:
[----:B------:R-:W-:Y:S05]  /*5350*/  BSYNC B1 ;  /* 0x0000000000017941 */ /* 0x000fea0003800000 */
.L_x_174:
        /* <DEDUP_REMOVED lines=10> */
.L_x_177:
[----:B------:R-:W-:Y:S05]  /*5400*/  BSYNC B1 ;  /* 0x0000000000017941 */ /* 0x000fea0003800000 */
.L_x_176:
        /* <DEDUP_REMOVED lines=9> */
.L_x_179:
[----:B------:R-:W-:Y:S05]  /*54a0*/  BSYNC B1 ;  /* 0x0000000000017941 */ /* 0x000fea0003800000 */
.L_x_178:
        /* <DEDUP_REMOVED lines=9> */
.L_x_181:
[----:B------:R-:W-:Y:S05]  /*5540*/  BSYNC B1 ;  /* 0x0000000000017941 */ /* 0x000fea0003800000 */
.L_x_180:
        /* <DEDUP_REMOVED lines=10> */
.L_x_183:
[----:B------:R-:W-:Y:S05]  /*55f0*/  BSYNC B1 ;  /* 0x0000000000017941 */ /* 0x000fea0003800000 */
.L_x_182:
        /* <DEDUP_REMOVED lines=10> */
.L_x_185:
[----:B------:R-:W-:Y:S05]  /*56a0*/  BSYNC B1 ;  /* 0x0000000000017941 */ /* 0x000fea0003800000 */
.L_x_184:
        /* <DEDUP_REMOVED lines=9> */
.L_x_187:
[----:B------:R-:W-:Y:S05]  /*5740*/  BSYNC B1 ;  /* 0x0000000000017941 */ /* 0x000fea0003800000 */
.L_x_186:
        /* <DEDUP_REMOVED lines=9> */
.L_x_189:
[----:B------:R-:W-:Y:S05]  /*57e0*/  BSYNC B1 ;  /* 0x0000000000017941 */ /* 0x000fea0003800000 */
.L_x_188:
        /* <DEDUP_REMOVED lines=10> */
.L_x_191:
[----:B------:R-:W-:Y:S05]  /*5890*/  BSYNC B1 ;  /* 0x0000000000017941 */ /* 0x000fea0003800000 */
.L_x_190:
        /* <DEDUP_REMOVED lines=10> */
.L_x_193:
[----:B------:R-:W-:Y:S05]  /*5940*/  BSYNC B1 ;  /* 0x0000000000017941 */ /* 0x000fea0003800000 */
.L_x_192:
        /* <DEDUP_REMOVED lines=9> */
.L_x_195:
[----:B------:R-:W-:Y:S05]  /*59e0*/  BSYNC B1 ;  /* 0x0000000000017941 */ /* 0x000fea0003800000 */
.L_x_194:
        /* <DEDUP_REMOVED lines=9> */
.L_x_197:
[----:B------:R-:W-:Y:S05]  /*5a80*/  BSYNC B1 ;  /* 0x0000000000017941 */ /* 0x000fea0003800000 */
.L_x_196:
        /* <DEDUP_REMOVED lines=10> */
.L_x_199:
[----:B------:R-:W-:Y:S05]  /*5b30*/  BSYNC B1 ;  /* 0x0000000000017941 */ /* 0x000fea0003800000 */
.L_x_198:
        /* <DEDUP_REMOVED lines=10> */
.L_x_201:
[----:B------:R-:W-:Y:S05]  /*5be0*/  BSYNC B1 ;  /* 0x0000000000017941 */ /* 0x000fea0003800000 */
.L_x_200:
        /* <DEDUP_REMOVED lines=9> */
.L_x_203:
[----:B------:R-:W-:Y:S05]  /*5c80*/  BSYNC B1 ;  /* 0x0000000000017941 */ /* 0x000fea0003800000 */
.L_x_202:
        /* <DEDUP_REMOVED lines=9> */
.L_x_205:
[----:B------:R-:W-:Y:S05]  /*5d20*/  BSYNC B1 ;  /* 0x0000000000017941 */ /* 0x000fea0003800000 */
.L_x_204:
        /* <DEDUP_REMOVED lines=10> */
.L_x_207:
[----:B------:R-:W-:Y:S05]  /*5dd0*/  BSYNC B1 ;  /* 0x0000000000017941 */ /* 0x000fea0003800000 */
.L_x_206:
        /* <DEDUP_REMOVED lines=10> */
.L_x_209:
[----:B------:R-:W-:Y:S05]  /*5e80*/  BSYNC B1 ;  /* 0x0000000000017941 */ /* 0x000fea0003800000 */
.L_x_208:
        /* <DEDUP_REMOVED lines=9> */
.L_x_211:
[----:B------:R-:W-:Y:S05]  /*5f20*/  BSYNC B1 ;  /* 0x0000000000017941 */ /* 0x000fea0003800000 */
.L_x_210:
        /* <DEDUP_REMOVED lines=9> */
.L_x_213:
[----:B------:R-:W-:Y:S05]  /*5fc0*/  BSYNC B1 ;  /* 0x0000000000017941 */ /* 0x000fea0003800000 */
.L_x_212:
        /* <DEDUP_REMOVED lines=10> */
.L_x_215:
[----:B------:R-:W-:Y:S05]  /*6070*/  BSYNC B1 ;  /* 0x0000000000017941 */ /* 0x000fea0003800000 */
.L_x_214:
        /* <DEDUP_REMOVED lines=10> */
.L_x_217:
[----:B------:R-:W-:Y:S05]  /*6120*/  BSYNC B1 ;  /* 0x0000000000017941 */ /* 0x000fea0003800000 */
.L_x_216:
        /* <DEDUP_REMOVED lines=9> */
.L_x_219:
[----:B------:R-:W-:Y:S05]  /*61c0*/  BSYNC B1 ;  /* 0x0000000000017941 */ /* 0x000fea0003800000 */
.L_x_218:
        /* <DEDUP_REMOVED lines=9> */
.L_x_221:
[----:B------:R-:W-:Y:S05]  /*6260*/  BSYNC B1 ;  /* 0x0000000000017941 */ /* 0x000fea0003800000 */
.L_x_220:
        /* <DEDUP_REMOVED lines=10> */
.L_x_223:
[----:B------:R-:W-:Y:S05]  /*6310*/  BSYNC B1 ;  /* 0x0000000000017941 */ /* 0x000fea0003800000 */
.L_x_222:
        /* <DEDUP_REMOVED lines=10> */
.L_x_225:
[----:B------:R-:W-:Y:S05]  /*63c0*/  BSYNC B1 ;  /* 0x0000000000017941 */ /* 0x000fea0003800000 */
.L_x_224:
        /* <DEDUP_REMOVED lines=9> */
.L_x_227:
[----:B------:R-:W-:Y:S05]  /*6460*/  BSYNC B1 ;  /* 0x0000000000017941 */ /* 0x000fea0003800000 */
.L_x_226:
        /* <DEDUP_REMOVED lines=9> */
.L_x_229:
[----:B------:R-:W-:Y:S05]  /*6500*/  BSYNC B1 ;  /* 0x0000000000017941 */ /* 0x000fea0003800000 */
.L_x_228:
        /* <DEDUP_REMOVED lines=10> */
.L_x_231:
[----:B------:R-:W-:Y:S05]  /*65b0*/  BSYNC B1 ;  /* 0x0000000000017941 */ /* 0x000fea0003800000 */
.L_x_230:
        /* <DEDUP_REMOVED lines=10> */
.L_x_233:
[----:B------:R-:W-:Y:S05]  /*6660*/  BSYNC B1 ;  /* 0x0000000000017941 */ /* 0x000fea0003800000 */
.L_x_232:
        /* <DEDUP_REMOVED lines=9> */
.L_x_235:
[----:B------:R-:W-:Y:S05]  /*6700*/  BSYNC B1 ;  /* 0x0000000000017941 */ /* 0x000fea0003800000 */
.L_x_234:
        /* <DEDUP_REMOVED lines=9> */
.L_x_237:
[----:B------:R-:W-:Y:S05]  /*67a0*/  BSYNC B1 ;  /* 0x0000000000017941 */ /* 0x000fea0003800000 */
.L_x_236:
        /* <DEDUP_REMOVED lines=10> */
.L_x_239:
[----:B------:R-:W-:Y:S05]  /*6850*/  BSYNC B1 ;  /* 0x0000000000017941 */ /* 0x000fea0003800000 */
.L_x_238:
        /* <DEDUP_REMOVED lines=10> */
.L_x_241:
[----:B------:R-:W-:Y:S05]  /*6900*/  BSYNC B1 ;  /* 0x0000000000017941 */ /* 0x000fea0003800000 */
.L_x_240:
        /* <DEDUP_REMOVED lines=9> */
.L_x_243:
[----:B------:R-:W-:Y:S05]  /*69a0*/  BSYNC B1 ;  /* 0x0000000000017941 */ /* 0x000fea0003800000 */
.L_x_242:
        /* <DEDUP_REMOVED lines=9> */
.L_x_245:
[----:B------:R-:W-:Y:S05]  /*6a40*/  BSYNC B1 ;  /* 0x0000000000017941 */ /* 0x000fea0003800000 */
.L_x_244:
        /* <DEDUP_REMOVED lines=10> */
.L_x_247:
[----:B------:R-:W-:Y:S05]  /*6af0*/  BSYNC B1 ;  /* 0x0000000000017941 */ /* 0x000fea0003800000 */
.L_x_246:
        /* <DEDUP_REMOVED lines=10> */
.L_x_249:
[----:B------:R-:W-:Y:S05]  /*6ba0*/  BSYNC B1 ;  /* 0x0000000000017941 */ /* 0x000fea0003800000 */
.L_x_248:
        /* <DEDUP_REMOVED lines=9> */
.L_x_251:
[----:B------:R-:W-:Y:S05]  /*6c40*/  BSYNC B1 ;  /* 0x0000000000017941 */ /* 0x000fea0003800000 */
.L_x_250:
        /* <DEDUP_REMOVED lines=9> */
.L_x_253:
[----:B------:R-:W-:Y:S05]  /*6ce0*/  BSYNC B1 ;  /* 0x0000000000017941 */ /* 0x000fea0003800000 */
.L_x_252:
        /* <DEDUP_REMOVED lines=10> */
.L_x_255:
[----:B------:R-:W-:Y:S05]  /*6d90*/  BSYNC B1 ;  /* 0x0000000000017941 */ /* 0x000fea0003800000 */
.L_x_254:
        /* <DEDUP_REMOVED lines=10> */
.L_x_257:
[----:B------:R-:W-:Y:S05]  /*6e40*/  BSYNC B1 ;  /* 0x0000000000017941 */ /* 0x000fea0003800000 */
.L_x_256:
        /* <DEDUP_REMOVED lines=9> */
.L_x_259:
[----:B------:R-:W-:Y:S05]  /*6ee0*/  BSYNC B1 ;  /* 0x0000000000017941 */ /* 0x000fea0003800000 */
.L_x_258:
        /* <DEDUP_REMOVED lines=9> */
.L_x_261:
[----:B------:R-:W-:Y:S05]  /*6f80*/  BSYNC B1 ;  /* 0x0000000000017941 */ /* 0x000fea0003800000 */
.L_x_260:
        /* <DEDUP_REMOVED lines=10> */
.L_x_263:
[----:B------:R-:W-:Y:S05]  /*7030*/  BSYNC B1 ;  /* 0x0000000000017941 */ /* 0x000fea0003800000 */
.L_x_262:
        /* <DEDUP_REMOVED lines=10> */
.L_x_265:
[----:B------:R-:W-:Y:S05]  /*70e0*/  BSYNC B1 ;  /* 0x0000000000017941 */ /* 0x000fea0003800000 */
.L_x_264:
        /* <DEDUP_REMOVED lines=9> */
.L_x_267:
[----:B------:R-:W-:Y:S05]  /*7180*/  BSYNC B1 ;  /* 0x0000000000017941 */ /* 0x000fea0003800000 */
.L_x_266:
        /* <DEDUP_REMOVED lines=9> */
.L_x_269:
[----:B------:R-:W-:Y:S05]  /*7220*/  BSYNC B1 ;  /* 0x0000000000017941 */ /* 0x000fea0003800000 */
.L_x_268:
        /* <DEDUP_REMOVED lines=10> */
.L_x_271:
[----:B------:R-:W-:Y:S05]  /*72d0*/  BSYNC B1 ;  /* 0x0000000000017941 */ /* 0x000fea0003800000 */
.L_x_270:
        /* <DEDUP_REMOVED lines=10> */
.L_x_273:
[----:B------:R-:W-:Y:S05]  /*7380*/  BSYNC B1 ;  /* 0x0000000000017941 */ /* 0x000fea0003800000 */
.L_x_272:
        /* <DEDUP_REMOVED lines=9> */
.L_x_275:
[----:B------:R-:W-:Y:S05]  /*7420*/  BSYNC B1 ;  /* 0x0000000000017941 */ /* 0x000fea0003800000 */
.L_x_274:
        /* <DEDUP_REMOVED lines=9> */
.L_x_277:
[----:B------:R-:W-:Y:S05]  /*74c0*/  BSYNC B1 ;  /* 0x0000000000017941 */ /* 0x000fea0003800000 */
.L_x_276:
        /* <DEDUP_REMOVED lines=10> */
.L_x_279:
[----:B------:R-:W-:Y:S05]  /*7570*/  BSYNC B1 ;  /* 0x0000000000017941 */ /* 0x000fea0003800000 */
.L_x_278:
        /* <DEDUP_REMOVED lines=10> */
.L_x_281:
[----:B------:R-:W-:Y:S05]  /*7620*/  BSYNC B1 ;  /* 0x0000000000017941 */ /* 0x000fea0003800000 */
.L_x_280:
[----:B01--45:R-:W-:Y:S01]  /*7630*/  HADD2.F32 R7, -RZ, R22.H0_H0 ;  /* 0x20000016ff077230 */ /* 0x033fe20000004100 */
        /* <DEDUP_REMOVED lines=8> */
.L_x_283:
[----:B------:R-:W-:Y:S05]  /*76c0*/  BSYNC B1 ;  /* 0x0000000000017941 */ /* 0x000fea0003800000 */
.L_x_282:
[----:B0----5:R-:W-:Y:S01]  /*76d0*/  HADD2.F32 R5, -RZ, R22.H0_H0 ;  /* 0x20000016ff057230 */ /* 0x021fe20000004100 */
[----:B------:R-:W-:Y:S01]  /*76e0*/  ISETP.GT.AND P0, PT, R3, 0x8, P0 ;  /* 0x000000080300780c */ /* 0x000fe20000704270 */
[----:B------:R-:W-:Y:S01]  /*76f0*/  @P1 IMAD.MOV.U32 R4, RZ, RZ, R10 ;  /* 0x000000ffff041224 */ /* 0x000fe200078e000a */
[----:B------:R-:W-:Y:S02]  /*7700*/  BSSY B1, `(.L_x_284) ;  /* 0x0000009000017945 */ /* 0x000fe40003800000 */
[----:B------:R-:W-:-:S04]  /*7710*/  FMUL R5, R5, R152 ;  /* 0x0000009805057220 */ /* 0x000fc80000400000 */
[----:B------:R-:W-:-:S05]  /*7720*/  FFMA R5, R150, R153, R5 ;  /* 0x0000009996057223 */ /* 0x000fca0000000005 */
[----:B------:R-:W-:-:S04]  /*7730*/  F2FP.F16.F32.PACK_AB R5, RZ, R5 ;  /* 0x00000005ff05723e */ /* 0x000fc800000000ff */
[----:B------:R-:W-:Y:S01]  /*7740*/  PRMT R2, R5, 0x7610, R2 ;  /* 0x0000761005027816 */ /* 0x000fe20000000002 */
[----:B------:R-:W-:-:S05]  /*7750*/  @P1 IMAD.MOV.U32 R5, RZ, RZ, R11 ;  /* 0x000000ffff051224 */ /* 0x000fca00078e000b */
[----:B------:R0:W-:Y:S01]  /*7760*/  @P1 STG.E.U16 desc[UR36][R4.64+0x1f0], R2 ;  /* 0x0001f00204001986 */ /* 0x0001e2000c101524 */
[----:B------:R-:W-:Y:S05]  /*7770*/  @!P0 BRA `(.L_x_285) ;  /* 0x0000000000048947 */ /* 0x000fea0003800000 */
[----:B------:R4:W5:Y:S02]  /*7780*/  LDG.E.LTC128B.U16 R22, desc[UR36][R8.64+0x1f2] ;  /* 0x0001f22408167981 */ /* 0x000964000c1e1520 */
.L_x_285:
[----:B------:R-:W-:Y:S05]  /*7790*/  BSYNC B1 ;  /* 0x0000000000017941 */ /* 0x000fea0003800000 */
.L_x_284:
[----:B------:R-:W-:Y:S05]  /*77a0*/  @!P0 BRA `(.L_x_286) ;  /* 0x0000002400488947 */ /* 0x000fea0003800000 */
[----:B-----5:R-:W-:-:S05]  /*77b0*/  HADD2.F32 R3, -RZ, R22.H0_H0 ;  /* 0x20000016ff037230 */ /* 0x020fca0000004100 */
[----:B------:R-:W-:-:S04]  /*77c0*/  FMUL R0, R3, R152 ;  /* 0x0000009803007220 */ /* 0x000fc80000400000 */
[----:B------:R-:W-:-:S05]  /*77d0*/  FFMA R0, R151, R153, R0 ;  /* 0x0000009997007223 */ /* 0x000fca0000000000 */
[----:B------:R-:W-:-:S05]  /*77e0*/  F2FP.F16.F32.PACK_AB R0, RZ, R0 ;  /* 0x00000000ff00723e */ /* 0x000fca00000000ff */
[----:B------:R0:W-:Y:S01]  /*77f0*/  STG.E.U16 desc[UR36][R10.64+0x1f2], R0 ;  /* 0x0001f2000a007986 */ /* 0x0001e2000c101524 */
[----:B------:R-:W-:Y:S05]  /*7800*/  BRA `(.L_x_286) ;  /* 0x0000002400307947 */ /* 0x000fea0003800000 */
.L_x_33:
[----:B------:R-:W-:Y:S01]  /*7810*/  ISETP.GT.AND P0, PT, R0, 0x1, PT ;  /* 0x000000010000780c */ /* 0x000fe20003f04270 */
[----:B------:R-:W-:Y:S01]  /*7820*/  ULDC.64 UR4, c[0x0][0x5c0] ;  /* 0x0001700000047ab9 */ /* 0x000fe20000000a00 */
[-C--:B------:R-:W-:Y:S01]  /*7830*/  FMUL R24, R24, R153.reuse ;  /* 0x0000009918187220 */ /* 0x080fe20000400000 */
[-C--:B------:R-:W-:Y:S01]  /*7840*/  FMUL R25, R25, R153.reuse ;  /* 0x0000009919197220 */ /* 0x080fe20000400000 */
[----:B------:R-:W-:Y:S01]  /*7850*/  ISETP.GT.AND P3, PT, R3, RZ, P0 ;  /* 0x000000ff0300720c */ /* 0x000fe20000764270 */
[-C--:B------:R-:W-:Y:S01]  /*7860*/  FMUL R26, R26, R153.reuse ;  /* 0x000000991a1a7220 */ /* 0x080fe20000400000 */
[----:B------:R-:W-:Y:S01]  /*7870*/  LEA R4, P4, R6, UR4, 0x1 ;  /* 0x0000000406047c11 */ /* 0x000fe2000f8808ff */
[-C--:B------:R-:W-:Y:S01]  /*7880*/  FMUL R27, R27, R153.reuse ;  /* 0x000000991b1b7220 */ /* 0x080fe20000400000 */
[----:B------:R-:W-:Y:S01]  /*7890*/  F2FP.F16.F32.PACK_AB R24, RZ, R24 ;  /* 0x00000018ff18723e */ /* 0x000fe200000000ff */
[-C--:B------:R-:W-:Y:S01]  /*78a0*/  FMUL R28, R28, R153.reuse ;  /* 0x000000991c1c7220 */ /* 0x080fe20000400000 */
[----:B------:R-:W-:Y:S01]  /*78b0*/  LEA.HI.X R5, R6, UR5, R179, 0x1, P4 ;  /* 0x0000000506057c11 */ /* 0x000fe2000a0f0cb3 */
[----:B------:R-:W-:Y:S01]  /*78c0*/  FMUL R29, R29, R153 ;  /* 0x000000991d1d7220 */ /* 0x000fe20000400000 */
[----:B------:R-:W-:Y:S01]  /*78d0*/  F2FP.F16.F32.PACK_AB R25, RZ, R25 ;  /* 0x00000019ff19723e */ /* 0x000fe200000000ff */
[-C--:B------:R-:W-:Y:S01]  /*78e0*/  FMUL R30, R30, R153.reuse ;  /* 0x000000991e1e7220 */ /* 0x080fe20000400000 */
[----:B------:R-:W-:Y:S01]  /*78f0*/  SHF.L.U64.HI R11, R10, 0x4, R11 ;  /* 0x000000040a0b7819 */ /* 0x000fe2000001020b */
[----:B------:R-:W-:Y:S01]  /*7900*/  @P1 STG.E.U16 desc[UR36][R4.64], R24 ;  /* 0x0000001804001986 */ /* 0x000fe2000c101524 */
[----:B------:R-:W-:Y:S01]  /*7910*/  ISETP.GT.AND P1, PT, R0, 0x8, PT ;  /* 0x000000080000780c */ /* 0x000fe20003f24270 */
[-C--:B------:R-:W-:Y:S01]  /*7920*/  FMUL R31, R31, R153.reuse ;  /* 0x000000991f1f7220 */ /* 0x080fe20000400000 */
[C---:B------:R-:W-:Y:S01]  /*7930*/  ISETP.GT.AND P4, PT, R3.reuse, 0x8, P0 ;  /* 0x000000080300780c */ /* 0x040fe20000784270 */
[----:B------:R-:W-:Y:S01]  /*7940*/  @P3 STG.E.U16 desc[UR36][R4.64+0x2], R25 ;  /* 0x0000021904003986 */ /* 0x000fe2000c101524 */
[----:B------:R-:W-:Y:S01]  /*7950*/  LEA R6, P3, R10, R4, 0x4 ;  /* 0x000000040a067211 */ /* 0x000fe200078620ff */
[-C--:B------:R-:W-:Y:S01]  /*7960*/  FMUL R32, R32, R153.reuse ;  /* 0x0000009920207220 */ /* 0x080fe20000400000 */
[----:B------:R-:W-:Y:S01]  /*7970*/  ISETP.GT.AND P2, PT, R3, 0x8, P2 ;  /* 0x000000080300780c */ /* 0x000fe20001744270 */
[-C--:B------:R-:W-:Y:S01]  /*7980*/  FMUL R33, R33, R153.reuse ;  /* 0x0000009921217220 */ /* 0x080fe20000400000 */
[----:B------:R-:W-:Y:S01]  /*7990*/  ISETP.GT.AND P0, PT, R0, 0x9, PT ;  /* 0x000000090000780c */ /* 0x000fe20003f04270 */
[----:B------:R-:W-:Y:S01]  /*79a0*/  IMAD.X R7, R11, 0x1, R5, P3 ;  /* 0x000000010b077824 */ /* 0x000fe200018e0605 */
[C---:B------:R-:W-:Y:S01]  /*79b0*/  ISETP.GT.AND P5, PT, R3.reuse, RZ, P1 ;  /* 0x000000ff0300720c */ /* 0x040fe20000fa4270 */
[-C--:B------:R-:W-:Y:S01]  /*79c0*/  FMUL R34, R34, R153.reuse ;  /* 0x0000009922227220 */ /* 0x080fe20000400000 */
[----:B------:R-:W-:Y:S01]  /*79d0*/  ISETP.GT.AND P3, PT, R3, RZ, P0 ;  /* 0x000000ff0300720c */ /* 0x000fe20000764270 */
[-C--:B------:R-:W-:Y:S01]  /*79e0*/  FMUL R35, R35, R153.reuse ;  /* 0x0000009923237220 */ /* 0x080fe20000400000 */
[----:B------:R-:W-:Y:S01]  /*79f0*/  F2FP.F16.F32.PACK_AB R26, RZ, R26 ;  /* 0x0000001aff1a723e */ /* 0x000fe200000000ff */
[----:B------:R-:W-:Y:S01]  /*7a00*/  FMUL R36, R36, R153 ;  /* 0x0000009924247220 */ /* 0x000fe20000400000 */
[----:B------:R-:W-:Y:S01]  /*7a10*/  F2FP.F16.F32.PACK_AB R27, RZ, R27 ;  /* 0x0000001bff1b723e */ /* 0x000fe200000000ff */
[----:B------:R-:W-:Y:S01]  /*7a20*/  FMUL R37, R37, R153 ;  /* 0x0000009925257220 */ /* 0x000fe20000400000 */
[----:B------:R-:W-:Y:S01]  /*7a30*/  F2FP.F16.F32.PACK_AB R28, RZ, R28 ;  /* 0x0000001cff1c723e */ /* 0x000fe200000000ff */
[----:B------:R-:W-:Y:S01]  /*7a40*/  @P2 STG.E.U16 desc[UR36][R6.64], R26 ;  /* 0x0000001a06002986 */ /* 0x000fe2000c101524 */
[----:B------:R-:W-:Y:S01]  /*7a50*/  F2FP.F16.F32.PACK_AB R29, RZ, R29 ;  /* 0x0000001dff1d723e */ /* 0x000fe200000000ff */
[-C--:B------:R-:W-:Y:S01]  /*7a60*/  FMUL R38, R38, R153.reuse ;  /* 0x0000009926267220 */ /* 0x080fe20000400000 */
[----:B------:R-:W-:Y:S01]  /*7a70*/  ISETP.GT.AND P2, PT, R3, 0x8, P1 ;  /* 0x000000080300780c */ /* 0x000fe20000f44270 */
[----:B------:R-:W-:Y:S01]  /*7a80*/  @P4 STG.E.U16 desc[UR36][R6.64+0x2], R27 ;  /* 0x0000021b06004986 */ /* 0x000fe2000c101524 */
[----:B------:R-:W-:Y:S01]  /*7a90*/  ISETP.GT.AND P1, PT, R0, 0x10, PT ;  /* 0x000000100000780c */ /* 0x000fe20003f24270 */
[-C--:B------:R-:W-:Y:S01]  /*7aa0*/  FMUL R39, R39, R153.reuse ;  /* 0x0000009927277220 */ /* 0x080fe20000400000 */
[----:B------:R-:W-:Y:S01]  /*7ab0*/  F2FP.F16.F32.PACK_AB R30, RZ, R30 ;  /* 0x0000001eff1e723e */ /* 0x000fe200000000ff */
[----:B------:R-:W-:Y:S01]  /*7ac0*/  @P5 STG.E.U16 desc[UR36][R4.64+0x10], R28 ;  /* 0x0000101c04005986 */ /* 0x000fe2000c101524 */
[C---:B------:R-:W-:Y:S01]  /*7ad0*/  ISETP.GT.AND P4, PT, R3.reuse, RZ, P1 ;  /* 0x000000ff0300720c */ /* 0x040fe20000f84270 */
[----:B------:R-:W-:Y:S01]  /*7ae0*/  FMUL R40, R40, R153 ;  /* 0x0000009928287220 */ /* 0x000fe20000400000 */
[----:B------:R-:W-:Y:S01]  /*7af0*/  F2FP.F16.F32.PACK_AB R31, RZ, R31 ;  /* 0x0000001fff1f723e */ /* 0x000fe200000000ff */
[----:B------:R-:W-:Y:S01]  /*7b00*/  @P3 STG.E.U16 desc[UR36][R4.64+0x12], R29 ;  /* 0x0000121d04003986 */ /* 0x000fe2000c101524 */
[----:B------:R-:W-:Y:S01]  /*7b10*/  ISETP.GT.AND P3, PT, R3, 0x8, P0 ;  /* 0x000000080300780c */ /* 0x000fe20000764270 */
[-C--:B------:R-:W-:Y:S01]  /*7b20*/  FMUL R41, R41, R153.reuse ;  /* 0x0000009929297220 */ /* 0x080fe20000400000 */
[----:B------:R-:W-:Y:S01]  /*7b30*/  ISETP.GT.AND P0, PT, R0, 0x11, PT ;  /* 0x000000110000780c */ /* 0x000fe20003f04270 */
[----:B------:R-:W-:Y:S01]  /*7b40*/  @P2 STG.E.U16 desc[UR36][R6.64+0x10], R30 ;  /* 0x0000101e06002986 */ /* 0x000fe2000c101524 */
[----:B------:R-:W-:Y:S01]  /*7b50*/  F2FP.F16.F32.PACK_AB R32, RZ, R32 ;  /* 0x00000020ff20723e */ /* 0x000fe200000000ff */
[-C--:B------:R-:W-:Y:S01]  /*7b60*/  FMUL R42, R42, R153.reuse ;  /* 0x000000992a2a7220 */ /* 0x080fe20000400000 */
[----:B------:R-:W-:Y:S01]  /*7b70*/  ISETP.GT.AND P5, PT, R3, RZ, P0 ;  /* 0x000000ff0300720c */ /* 0x000fe200007a4270 */
[-C--:B------:R-:W-:Y:S01]  /*7b80*/  FMUL R43, R43, R153.reuse ;  /* 0x000000992b2b7220 */ /* 0x080fe20000400000 */
[----:B------:R-:W-:Y:S01]  /*7b90*/  ISETP.GT.AND P2, PT, R3, 0x8, P1 ;  /* 0x000000080300780c */ /* 0x000fe20000f44270 */
[-C--:B------:R-:W-:Y:S01]  /*7ba0*/  FMUL R44, R44, R153.reuse ;  /* 0x000000992c2c7220 */ /* 0x080fe20000400000 */
[----:B------:R-:W-:Y:S01]  /*7bb0*/  ISETP.GT.AND P1, PT, R0, 0x18, PT ;  /* 0x000000180000780c */ /* 0x000fe20003f24270 */
[----:B------:R-:W-:Y:S01]  /*7bc0*/  FMUL R45, R45, R153 ;  /* 0x000000992d2d7220 */ /* 0x000fe20000400000 */
[----:B------:R-:W-:Y:S01]  /*7bd0*/  F2FP.F16.F32.PACK_AB R33, RZ, R33 ;  /* 0x00000021ff21723e */ /* 0x000fe200000000ff */
[----:B------:R-:W-:Y:S01]  /*7be0*/  @P3 STG.E.U16 desc[UR36][R6.64+0x12], R31 ;  /* 0x0000121f06003986 */ /* 0x000fe2000c101524 */
[C---:B------:R-:W-:Y:S01]  /*7bf0*/  ISETP.GT.AND P3, PT, R3.reuse, 0x8, P0 ;  /* 0x000000080300780c */ /* 0x040fe20000764270 */
[-C--:B------:R-:W-:Y:S01]  /*7c00*/  FMUL R46, R46, R153.reuse ;  /* 0x000000992e2e7220 */ /* 0x080fe20000400000 */
[----:B------:R-:W-:Y:S01]  /*7c10*/  ISETP.GT.AND P0, PT, R0, 0x19, PT ;  /* 0x000000190000780c */ /* 0x000fe20003f04270 */
[----:B------:R-:W-:Y:S01]  /*7c20*/  @P4 STG.E.U16 desc[UR36][R4.64+0x20], R32 ;  /* 0x0000202004004986 */ /* 0x000fe2000c101524 */
[----:B------:R-:W-:Y:S01]  /*7c30*/  ISETP.GT.AND P4, PT, R3, RZ, P1 ;  /* 0x000000ff0300720c */ /* 0x000fe20000f84270 */
[-C--:B------:R-:W-:Y:S01]  /*7c40*/  FMUL R47, R47, R153.reuse ;  /* 0x000000992f2f7220 */ /* 0x080fe20000400000 */
[----:B------:R-:W-:Y:S01]  /*7c50*/  F2FP.F16.F32.PACK_AB R34, RZ, R34 ;  /* 0x00000022ff22723e */ /* 0x000fe200000000ff */
[----:B------:R-:W-:Y:S01]  /*7c60*/  @P5 STG.E.U16 desc[UR36][R4.64+0x22], R33 ;  /* 0x0000222104005986 */ /* 0x000fe2000c101524 */
[----:B------:R-:W-:Y:S01]  /*7c70*/  ISETP.GT.AND P5, PT, R3, RZ, P0 ;  /* 0x000000ff0300720c */ /* 0x000fe200007a4270 */
[----:B------:R-:W-:Y:S01]  /*7c80*/  FMUL R48, R48, R153 ;  /* 0x0000009930307220 */ /* 0x000fe20000400000 */
[----:B------:R-:W-:Y:S01]  /*7c90*/  F2FP.F16.F32.PACK_AB R35, RZ, R35 ;  /* 0x00000023ff23723e */ /* 0x000fe200000000ff */
[----:B------:R-:W-:Y:S01]  /*7ca0*/  @P2 STG.E.U16 desc[UR36][R6.64+0x20], R34 ;  /* 0x0000202206002986 */ /* 0x000fe2000c101524 */
[----:B------:R-:W-:Y:S01]  /*7cb0*/  F2FP.F16.F32.PACK_AB R36, RZ, R36 ;  /* 0x00000024ff24723e */ /* 0x000fe200000000ff */
[-C--:B------:R-:W-:Y:S01]  /*7cc0*/  FMUL R49, R49, R153.reuse ;  /* 0x0000009931317220 */ /* 0x080fe20000400000 */
[C---:B------:R-:W-:Y:S01]  /*7cd0*/  ISETP.GT.AND P2, PT, R3.reuse, 0x8, P1 ;  /* 0x000000080300780c */ /* 0x040fe20000f44270 */
[----:B------:R-:W-:Y:S01]  /*7ce0*/  @P3 STG.E.U16 desc[UR36][R6.64+0x22], R35 ;  /* 0x0000222306003986 */ /* 0x000fe2000c101524 */
[----:B------:R-:W-:Y:S01]  /*7cf0*/  ISETP.GT.AND P1, PT, R0, 0x20, PT ;  /* 0x000000200000780c */ /* 0x000fe20003f24270 */
[----:B------:R-:W-:Y:S01]  /*7d00*/  FMUL R50, R50, R153 ;  /* 0x0000009932327220 */ /* 0x000fe20000400000 */
[----:B------:R-:W-:Y:S01]  /*7d10*/  F2FP.F16.F32.PACK_AB R37, RZ, R37 ;  /* 0x00000025ff25723e */ /* 0x000fe200000000ff */
[----:B------:R-:W-:Y:S01]  /*7d20*/  @P4 STG.E.U16 desc[UR36][R4.64+0x30], R36 ;  /* 0x0000302404004986 */ /* 0x000fe2000c101524 */
[----:B------:R-:W-:Y:S01]  /*7d30*/  ISETP.GT.AND P3, PT, R3, 0x8, P0 ;  /* 0x000000080300780c */ /* 0x000fe20000764270 */
[-C--:B------:R-:W-:Y:S01]  /*7d40*/  FMUL R51, R51, R153.reuse ;  /* 0x0000009933337220 */ /* 0x080fe20000400000 */
[----:B------:R-:W-:Y:S01]  /*7d50*/  ISETP.GT.AND P0, PT, R0, 0x21, PT ;  /* 0x000000210000780c */ /* 0x000fe20003f04270 */
[----:B------:R-:W-:Y:S01]  /*7d60*/  @P5 STG.E.U16 desc[UR36][R4.64+0x32], R37 ;  /* 0x0000322504005986 */ /* 0x000fe2000c101524 */
[----:B------:R-:W-:Y:S01]  /*7d70*/  ISETP.GT.AND P4, PT, R3, RZ, P1 ;  /* 0x000000ff0300720c */ /* 0x000fe20000f84270 */
[-C--:B------:R-:W-:Y:S01]  /*7d80*/  FMUL R52, R52, R153.reuse ;  /* 0x0000009934347220 */ /* 0x080fe20000400000 */
[----:B------:R-:W-:Y:S01]  /*7d90*/  F2FP.F16.F32.PACK_AB R38, RZ, R38 ;  /* 0x00000026ff26723e */ /* 0x000fe200000000ff */
[-C--:B------:R-:W-:Y:S01]  /*7da0*/  FMUL R53, R53, R153.reuse ;  /* 0x0000009935357220 */ /* 0x080fe20000400000 */
        /* <DEDUP_REMOVED lines=325> */
[----:B------:R-:W-:Y:S01]  /*9200*/  FMUL R151, R151, R153 ;  /* 0x0000009997977220 */ /* 0x000fe20000400000 */
[----:B------:R-:W-:Y:S01]  /*9210*/  ISETP.GT.AND P2, PT, R3, 0x8, P1 ;  /* 0x000000080300780c */ /* 0x000fe20000f44270 */
[----:B------:R-:W-:Y:S01]  /*9220*/  @P3 STG.E.U16 desc[UR36][R6.64+0x132], R103 ;  /* 0x0001326706003986 */ /* 0x000fe2000c101524 */
[----:B------:R-:W-:-:S02]  /*9230*/  ISETP.GT.AND P1, PT, R0, 0xa8, PT ;  /* 0x000000a80000780c */ /* 0x000fc40003f24270 */
[----:B------:R-:W-:Y:S01]  /*9240*/  F2FP.F16.F32.PACK_AB R105, RZ, R105 ;  /* 0x00000069ff69723e */ /* 0x000fe200000000ff */
[----:B------:R-:W-:Y:S01]  /*9250*/  @P4 STG.E.U16 desc[UR36][R4.64+0x140], R104 ;  /* 0x0001406804004986 */ /* 0x000fe2000c101524 */
[C---:B------:R-:W-:Y:S02]  /*9260*/  ISETP.GT.AND P3, PT, R3.reuse, 0x8, P0 ;  /* 0x000000080300780c */ /* 0x040fe40000764270 */
[----:B------:R-:W-:Y:S01]  /*9270*/  ISETP.GT.AND P0, PT, R0, 0xa9, PT ;  /* 0x000000a90000780c */ /* 0x000fe20003f04270 */
[----:B------:R-:W-:Y:S01]  /*9280*/  @P5 STG.E.U16 desc[UR36][R4.64+0x142], R105 ;  /* 0x0001426904005986 */ /* 0x000fe2000c101524 */
[C---:B------:R-:W-:Y:S02]  /*9290*/  ISETP.GT.AND P4, PT, R3.reuse, RZ, P1 ;  /* 0x000000ff0300720c */ /* 0x040fe40000f84270 */
[----:B------:R-:W-:Y:S02]  /*92a0*/  F2FP.F16.F32.PACK_AB R106, RZ, R106 ;  /* 0x0000006aff6a723e */ /* 0x000fe400000000ff */
[----:B------:R-:W-:-:S02]  /*92b0*/  ISETP.GT.AND P5, PT, R3, RZ, P0 ;  /* 0x000000ff0300720c */ /* 0x000fc400007a4270 */
[----:B------:R-:W-:Y:S01]  /*92c0*/  F2FP.F16.F32.PACK_AB R107, RZ, R107 ;  /* 0x0000006bff6b723e */ /* 0x000fe200000000ff */
[----:B------:R-:W-:Y:S01]  /*92d0*/  @P2 STG.E.U16 desc[UR36][R6.64+0x140], R106 ;  /* 0x0001406a06002986 */ /* 0x000fe2000c101524 */
[----:B------:R-:W-:Y:S02]  /*92e0*/  F2FP.F16.F32.PACK_AB R108, RZ, R108 ;  /* 0x0000006cff6c723e */ /* 0x000fe400000000ff */
[C---:B------:R-:W-:Y:S01]  /*92f0*/  ISETP.GT.AND P2, PT, R3.reuse, 0x8, P1 ;  /* 0x000000080300780c */ /* 0x040fe20000f44270 */
[----:B------:R-:W-:Y:S01]  /*9300*/  @P3 STG.E.U16 desc[UR36][R6.64+0x142], R107 ;  /* 0x0001426b06003986 */ /* 0x000fe2000c101524 */
[----:B------:R-:W-:Y:S02]  /*9310*/  ISETP.GT.AND P1, PT, R0, 0xb0, PT ;  /* 0x000000b00000780c */ /* 0x000fe40003f24270 */
[----:B------:R-:W-:Y:S01]  /*9320*/  F2FP.F16.F32.PACK_AB R109, RZ, R109 ;  /* 0x0000006dff6d723e */ /* 0x000fe200000000ff */
[----:B------:R-:W-:Y:S01]  /*9330*/  @P4 STG.E.U16 desc[UR36][R4.64+0x150], R108 ;  /* 0x0001506c04004986 */ /* 0x000fe2000c101524 */
[----:B------:R-:W-:-:S02]  /*9340*/  ISETP.GT.AND P3, PT, R3, 0x8, P0 ;  /* 0x000000080300780c */ /* 0x000fc40000764270 */
[----:B------:R-:W-:Y:S01]  /*9350*/  ISETP.GT.AND P0, PT, R0, 0xb1, PT ;  /* 0x000000b10000780c */ /* 0x000fe20003f04270 */
[----:B------:R-:W-:Y:S01]  /*9360*/  @P5 STG.E.U16 desc[UR36][R4.64+0x152], R109 ;  /* 0x0001526d04005986 */ /* 0x000fe2000c101524 */
[C---:B------:R-:W-:Y:S02]  /*9370*/  ISETP.GT.AND P4, PT, R3.reuse, RZ, P1 ;  /* 0x000000ff0300720c */ /* 0x040fe40000f84270 */
[----:B------:R-:W-:Y:S02]  /*9380*/  F2FP.F16.F32.PACK_AB R110, RZ, R110 ;  /* 0x0000006eff6e723e */ /* 0x000fe400000000ff */
[----:B------:R-:W-:Y:S02]  /*9390*/  ISETP.GT.AND P5, PT, R3, RZ, P0 ;  /* 0x000000ff0300720c */ /* 0x000fe400007a4270 */
[----:B------:R-:W-:Y:S01]  /*93a0*/  F2FP.F16.F32.PACK_AB R111, RZ, R111 ;  /* 0x0000006fff6f723e */ /* 0x000fe200000000ff */
[----:B------:R-:W-:Y:S01]  /*93b0*/  @P2 STG.E.U16 desc[UR36][R6.64+0x150], R110 ;  /* 0x0001506e06002986 */ /* 0x000fe2000c101524 */
[----:B------:R-:W-:-:S02]  /*93c0*/  F2FP.F16.F32.PACK_AB R112, RZ, R112 ;  /* 0x00000070ff70723e */ /* 0x000fc400000000ff */
[C---:B------:R-:W-:Y:S01]  /*93d0*/  ISETP.GT.AND P2, PT, R3.reuse, 0x8, P1 ;  /* 0x000000080300780c */ /* 0x040fe20000f44270 */
[----:B------:R-:W-:Y:S01]  /*93e0*/  @P3 STG.E.U16 desc[UR36][R6.64+0x152], R111 ;  /* 0x0001526f06003986 */ /* 0x000fe2000c101524 */
[C---:B------:R-:W-:Y:S02]  /*93f0*/  ISETP.GT.AND P1, PT, R0.reuse, 0xb8, PT ;  /* 0x000000b80000780c */ /* 0x040fe40003f24270 */
[----:B------:R-:W-:Y:S01]  /*9400*/  F2FP.F16.F32.PACK_AB R113, RZ, R113 ;  /* 0x00000071ff71723e */ /* 0x000fe200000000ff */
[----:B------:R-:W-:Y:S01]  /*9410*/  @P4 STG.E.U16 desc[UR36][R4.64+0x160], R112 ;  /* 0x0001607004004986 */ /* 0x000fe2000c101524 */
[C---:B------:R-:W-:Y:S02]  /*9420*/  ISETP.GT.AND P3, PT, R3.reuse, 0x8, P0 ;  /* 0x000000080300780c */ /* 0x040fe40000764270 */
[----:B------:R-:W-:Y:S01]  /*9430*/  ISETP.GT.AND P0, PT, R0, 0xb9, PT ;  /* 0x000000b90000780c */ /* 0x000fe20003f04270 */
[----:B------:R-:W-:Y:S01]  /*9440*/  @P5 STG.E.U16 desc[UR36][R4.64+0x162], R113 ;  /* 0x0001627104005986 */ /* 0x000fe2000c101524 */
[----:B------:R-:W-:-:S02]  /*9450*/  ISETP.GT.AND P4, PT, R3, RZ, P1 ;  /* 0x000000ff0300720c */ /* 0x000fc40000f84270 */
[----:B------:R-:W-:Y:S02]  /*9460*/  F2FP.F16.F32.PACK_AB R114, RZ, R114 ;  /* 0x00000072ff72723e */ /* 0x000fe400000000ff */
[C---:B------:R-:W-:Y:S02]  /*9470*/  ISETP.GT.AND P5, PT, R3.reuse, RZ, P0 ;  /* 0x000000ff0300720c */ /* 0x040fe400007a4270 */
[----:B------:R-:W-:Y:S01]  /*9480*/  F2FP.F16.F32.PACK_AB R115, RZ, R115 ;  /* 0x00000073ff73723e */ /* 0x000fe200000000ff */
[----:B------:R-:W-:Y:S01]  /*9490*/  @P2 STG.E.U16 desc[UR36][R6.64+0x160], R114 ;  /* 0x0001607206002986 */ /* 0x000fe2000c101524 */
[----:B------:R-:W-:Y:S02]  /*94a0*/  F2FP.F16.F32.PACK_AB R116, RZ, R116 ;  /* 0x00000074ff74723e */ /* 0x000fe400000000ff */
        /* <DEDUP_REMOVED lines=65> */
[----:B------:R-:W-:Y:S02]  /*98c0*/  ISETP.GT.AND P5, PT, R3, RZ, P0 ;  /* 0x000000ff0300720c */ /* 0x000fe400007a4270 */
[----:B------:R-:W-:Y:S02]  /*98d0*/  F2FP.F16.F32.PACK_AB R134, RZ, R134 ;  /* 0x00000086ff86723e */ /* 0x000fe400000000ff */
[----:B------:R-:W-:Y:S02]  /*98e0*/  F2FP.F16.F32.PACK_AB R135, RZ, R135 ;  /* 0x00000087ff87723e */ /* 0x000fe400000000ff */
[----:B------:R-:W-:Y:S01]  /*98f0*/  F2FP.F16.F32.PACK_AB R136, RZ, R136 ;  /* 0x00000088ff88723e */ /* 0x000fe200000000ff */
[----:B------:R-:W-:Y:S01]  /*9900*/  @P2 STG.E.U16 desc[UR36][R6.64+0x1b0], R134 ;  /* 0x0001b08606002986 */ /* 0x000fe2000c101524 */
[----:B------:R-:W-:-:S02]  /*9910*/  F2FP.F16.F32.PACK_AB R137, RZ, R137 ;  /* 0x00000089ff89723e */ /* 0x000fc400000000ff */
[C---:B------:R-:W-:Y:S01]  /*9920*/  ISETP.GT.AND P1, PT, R3.reuse, 0x8, P1 ;  /* 0x000000080300780c */ /* 0x040fe20000f24270 */
[----:B------:R-:W-:Y:S01]  /*9930*/  @P3 STG.E.U16 desc[UR36][R6.64+0x1b2], R135 ;  /* 0x0001b28706003986 */ /* 0x000fe2000c101524 */
[C---:B------:R-:W-:Y:S02]  /*9940*/  ISETP.GT.AND P2, PT, R3.reuse, 0x8, P0 ;  /* 0x000000080300780c */ /* 0x040fe40000744270 */
[C---:B------:R-:W-:Y:S01]  /*9950*/  ISETP.GT.AND P0, PT, R0.reuse, 0xe9, PT ;  /* 0x000000e90000780c */ /* 0x040fe20003f04270 */
[----:B------:R-:W-:Y:S01]  /*9960*/  @P4 STG.E.U16 desc[UR36][R4.64+0x1c0], R136 ;  /* 0x0001c08804004986 */ /* 0x000fe2000c101524 */
[----:B------:R-:W-:Y:S02]  /*9970*/  ISETP.GT.AND P4, PT, R0, 0xe8, PT ;  /* 0x000000e80000780c */ /* 0x000fe40003f84270 */
[----:B------:R-:W-:Y:S01]  /*9980*/  F2FP.F16.F32.PACK_AB R138, RZ, R138 ;  /* 0x0000008aff8a723e */ /* 0x000fe200000000ff */
[----:B------:R-:W-:Y:S01]  /*9990*/  @P5 STG.E.U16 desc[UR36][R4.64+0x1c2], R137 ;  /* 0x0001c28904005986 */ /* 0x000fe2000c101524 */
[----:B------:R-:W-:-:S02]  /*99a0*/  ISETP.GT.AND P5, PT, R3, RZ, P4 ;  /* 0x000000ff0300720c */ /* 0x000fc400027a4270 */
[----:B------:R-:W-:Y:S01]  /*99b0*/  F2FP.F16.F32.PACK_AB R139, RZ, R139 ;  /* 0x0000008bff8b723e */ /* 0x000fe200000000ff */
[----:B------:R-:W-:Y:S01]  /*99c0*/  @P1 STG.E.U16 desc[UR36][R6.64+0x1c0], R138 ;  /* 0x0001c08a06001986 */ /* 0x000fe2000c101524 */
[----:B------:R-:W-:Y:S02]  /*99d0*/  F2FP.F16.F32.PACK_AB R140, RZ, R140 ;  /* 0x0000008cff8c723e */ /* 0x000fe400000000ff */
[C---:B------:R-:W-:Y:S01]  /*99e0*/  ISETP.GT.AND P3, PT, R3.reuse, RZ, P0 ;  /* 0x000000ff0300720c */ /* 0x040fe20000764270 */
[----:B------:R-:W-:Y:S01]  /*99f0*/  @P2 STG.E.U16 desc[UR36][R6.64+0x1c2], R139 ;  /* 0x0001c28b06002986 */ /* 0x000fe2000c101524 */
[C---:B------:R-:W-:Y:S02]  /*9a00*/  ISETP.GT.AND P4, PT, R3.reuse, 0x8, P4 ;  /* 0x000000080300780c */ /* 0x040fe40002784270 */
[----:B------:R-:W-:Y:S02]  /*9a10*/  F2FP.F16.F32.PACK_AB R141, RZ, R141 ;  /* 0x0000008dff8d723e */ /* 0x000fe400000000ff */
[----:B------:R-:W-:Y:S01]  /*9a20*/  F2FP.F16.F32.PACK_AB R142, RZ, R142 ;  /* 0x0000008eff8e723e */ /* 0x000fe200000000ff */
[----:B------:R-:W-:Y:S01]  /*9a30*/  @P5 STG.E.U16 desc[UR36][R4.64+0x1d0], R140 ;  /* 0x0001d08c04005986 */ /* 0x000fe2000c101524 */
[----:B------:R-:W-:-:S02]  /*9a40*/  ISETP.GT.AND P5, PT, R3, 0x8, P0 ;  /* 0x000000080300780c */ /* 0x000fc400007a4270 */
[----:B------:R-:W-:Y:S02]  /*9a50*/  F2FP.F16.F32.PACK_AB R143, RZ, R143 ;  /* 0x0000008fff8f723e */ /* 0x000fe400000000ff */
[C---:B------:R-:W-:Y:S01]  /*9a60*/  ISETP.GT.AND P0, PT, R0.reuse, 0xf1, PT ;  /* 0x000000f10000780c */ /* 0x040fe20003f04270 */
[----:B------:R-:W-:Y:S01]  /*9a70*/  @P3 STG.E.U16 desc[UR36][R4.64+0x1d2], R141 ;  /* 0x0001d28d04003986 */ /* 0x000fe2000c101524 */
[----:B------:R-:W-:Y:S02]  /*9a80*/  ISETP.GT.AND P3, PT, R0, 0xf0, PT ;  /* 0x000000f00000780c */ /* 0x000fe40003f64270 */
[----:B------:R-:W-:Y:S01]  /*9a90*/  F2FP.F16.F32.PACK_AB R144, RZ, R144 ;  /* 0x00000090ff90723e */ /* 0x000fe200000000ff */
[----:B------:R-:W-:Y:S01]  /*9aa0*/  @P4 STG.E.U16 desc[UR36][R6.64+0x1d0], R142 ;  /* 0x0001d08e06004986 */ /* 0x000fe2000c101524 */
[C---:B------:R-:W-:Y:S02]  /*9ab0*/  ISETP.GT.AND P4, PT, R3.reuse, RZ, P3 ;  /* 0x000000ff0300720c */ /* 0x040fe40001f84270 */
[C---:B------:R-:W-:Y:S01]  /*9ac0*/  ISETP.GT.AND P3, PT, R3.reuse, 0x8, P3 ;  /* 0x000000080300780c */ /* 0x040fe20001f64270 */
[----:B------:R-:W-:Y:S01]  /*9ad0*/  @P5 STG.E.U16 desc[UR36][R6.64+0x1d2], R143 ;  /* 0x0001d28f06005986 */ /* 0x000fe2000c101524 */
[----:B------:R-:W-:-:S02]  /*9ae0*/  ISETP.GT.AND P5, PT, R3, RZ, P0 ;  /* 0x000000ff0300720c */ /* 0x000fc400007a4270 */
[----:B------:R-:W-:Y:S02]  /*9af0*/  F2FP.F16.F32.PACK_AB R145, RZ, R145 ;  /* 0x00000091ff91723e */ /* 0x000fe400000000ff */
[C---:B------:R-:W-:Y:S02]  /*9b00*/  ISETP.GT.AND P0, PT, R3.reuse, 0x8, P0 ;  /* 0x000000080300780c */ /* 0x040fe40000704270 */
[C---:B------:R-:W-:Y:S02]  /*9b10*/  ISETP.GT.AND P1, PT, R0.reuse, 0xf9, PT ;  /* 0x000000f90000780c */ /* 0x040fe40003f24270 */
[----:B------:R-:W-:Y:S01]  /*9b20*/  ISETP.GT.AND P2, PT, R0, 0xf8, PT ;  /* 0x000000f80000780c */ /* 0x000fe20003f44270 */
[----:B------:R-:W-:Y:S01]  /*9b30*/  @P4 STG.E.U16 desc[UR36][R4.64+0x1e0], R144 ;  /* 0x0001e09004004986 */ /* 0x000fe2000c101524 */
[C---:B------:R-:W-:Y:S01]  /*9b40*/  ISETP.GT.AND P4, PT, R3.reuse, RZ, P1 ;  /* 0x000000ff0300720c */ /* 0x040fe20000f84270 */
[----:B------:R-:W-:Y:S01]  /*9b50*/  @P3 IMAD.MOV.U32 R2, RZ, RZ, R6 ;  /* 0x000000ffff023224 */ /* 0x000fe200078e0006 */
[C---:B------:R-:W-:Y:S01]  /*9b60*/  ISETP.GT.AND P1, PT, R3.reuse, 0x8, P1 ;  /* 0x000000080300780c */ /* 0x040fe20000f24270 */
[----:B------:R-:W-:Y:S01]  /*9b70*/  @P5 STG.E.U16 desc[UR36][R4.64+0x1e2], R145 ;  /* 0x0001e29104005986 */ /* 0x000fe2000c101524 */
[----:B------:R-:W-:-:S02]  /*9b80*/  ISETP.GT.AND P5, PT, R3, RZ, P2 ;  /* 0x000000ff0300720c */ /* 0x000fc400017a4270 */
[----:B------:R-:W-:Y:S01]  /*9b90*/  ISETP.GT.AND P2, PT, R3, 0x8, P2 ;  /* 0x000000080300780c */ /* 0x000fe20001744270 */
[----:B------:R-:W-:Y:S01]  /*9ba0*/  @P3 IMAD.MOV.U32 R3, RZ, RZ, R7 ;  /* 0x000000ffff033224 */ /* 0x000fe200078e0007 */
[----:B------:R-:W-:Y:S02]  /*9bb0*/  F2FP.F16.F32.PACK_AB R146, RZ, R146 ;  /* 0x00000092ff92723e */ /* 0x000fe400000000ff */
[----:B------:R-:W-:Y:S02]  /*9bc0*/  F2FP.F16.F32.PACK_AB R147, RZ, R147 ;  /* 0x00000093ff93723e */ /* 0x000fe400000000ff */
[----:B------:R-:W-:Y:S01]  /*9bd0*/  F2FP.F16.F32.PACK_AB R148, RZ, R148 ;  /* 0x00000094ff94723e */ /* 0x000fe200000000ff */
[----:B------:R0:W-:Y:S01]  /*9be0*/  @P3 STG.E.U16 desc[UR36][R2.64+0x1e0], R146 ;  /* 0x0001e09202003986 */ /* 0x0001e2000c101524 */
[----:B------:R-:W-:Y:S02]  /*9bf0*/  F2FP.F16.F32.PACK_AB R149, RZ, R149 ;  /* 0x00000095ff95723e */ /* 0x000fe400000000ff */
[----:B------:R-:W-:-:S02]  /*9c00*/  F2FP.F16.F32.PACK_AB R150, RZ, R150 ;  /* 0x00000096ff96723e */ /* 0x000fc400000000ff */
[----:B------:R-:W-:Y:S01]  /*9c10*/  F2FP.F16.F32.PACK_AB R151, RZ, R151 ;  /* 0x00000097ff97723e */ /* 0x000fe200000000ff */
[----:B0-----:R-:W-:Y:S02]  /*9c20*/  @P0 IMAD.MOV.U32 R2, RZ, RZ, R6 ;  /* 0x000000ffff020224 */ /* 0x001fe400078e0006 */
[----:B------:R-:W-:-:S05]  /*9c30*/  @P0 IMAD.MOV.U32 R3, RZ, RZ, R7 ;  /* 0x000000ffff030224 */ /* 0x000fca00078e0007 */
[----:B------:R0:W-:Y:S02]  /*9c40*/  @P0 STG.E.U16 desc[UR36][R2.64+0x1e2], R147 ;  /* 0x0001e29302000986 */ /* 0x0001e4000c101524 */
[----:B0-----:R-:W-:Y:S02]  /*9c50*/  @P5 IMAD.MOV.U32 R2, RZ, RZ, R4 ;  /* 0x000000ffff025224 */ /* 0x001fe400078e0004 */
[----:B------:R-:W-:-:S05]  /*9c60*/  @P5 IMAD.MOV.U32 R3, RZ, RZ, R5 ;  /* 0x000000ffff035224 */ /* 0x000fca00078e0005 */
[----:B------:R0:W-:Y:S04]  /*9c70*/  @P5 STG.E.U16 desc[UR36][R2.64+0x1f0], R148 ;  /* 0x0001f09402005986 */ /* 0x0001e8000c101524 */
[----:B------:R1:W-:Y:S01]  /*9c80*/  @P4 STG.E.U16 desc[UR36][R4.64+0x1f2], R149 ;  /* 0x0001f29504004986 */ /* 0x0003e2000c101524 */
[----:B0-----:R-:W-:Y:S02]  /*9c90*/  @P2 IMAD.MOV.U32 R2, RZ, RZ, R6 ;  /* 0x000000ffff022224 */ /* 0x001fe400078e0006 */
[----:B------:R-:W-:-:S05]  /*9ca0*/  @P2 IMAD.MOV.U32 R3, RZ, RZ, R7 ;  /* 0x000000ffff032224 */ /* 0x000fca00078e0007 */
[----:B------:R1:W-:Y:S04]  /*9cb0*/  @P2 STG.E.U16 desc[UR36][R2.64+0x1f0], R150 ;  /* 0x0001f09602002986 */ /* 0x0003e8000c101524 */
[----:B------:R1:W-:Y:S02]  /*9cc0*/  @P1 STG.E.U16 desc[UR36][R6.64+0x1f2], R151 ;  /* 0x0001f29706001986 */ /* 0x0003e4000c101524 */
.L_x_286:
[----:B------:R-:W-:Y:S05]  /*9cd0*/  BSYNC B0 ;  /* 0x0000000000007941 */ /* 0x000fea0003800000 */
.L_x_32:
[----:B01----:R-:W2:Y:S01]  /*9ce0*/  LDL.64 R2, [R1] ;  /* 0x0000000001027983 */ /* 0x003ea20000100a00 */
[----:B------:R-:W-:Y:S01]  /*9cf0*/  ULDC.64 UR4, c[0x0][0x650] ;  /* 0x0001940000047ab9 */ /* 0x000fe20000000a00 */
[----:B------:R0:W-:Y:S01]  /*9d00*/  SYNCS.ARRIVE.TRANS64.A1T0 RZ, [R160+UR45], RZ ;  /* 0x000000ffa0ff79a7 */ /* 0x0001e2000810002d */
[----:B------:R-:W-:Y:S01]  /*9d10*/  PRMT R0, RZ, 0x7610, R0 ;  /* 0x00007610ff007816 */ /* 0x000fe20000000000 */
[----:B------:R-:W-:Y:S02]  /*9d20*/  IMAD.MOV.U32 R19, RZ, RZ, -0x1 ;  /* 0xffffffffff137424 */ /* 0x000fe400078e00ff */
[----:B-----5:R-:W-:Y:S01]  /*9d30*/  IMAD.MOV.U32 R22, RZ, RZ, -0x1 ;  /* 0xffffffffff167424 */ /* 0x020fe200078e00ff */
[----:B--2---:R-:W-:-:S04]  /*9d40*/  LEA R18, P0, R2, R18, 0x1 ;  /* 0x0000001202127211 */ /* 0x004fc800078008ff */
[----:B------:R-:W-:Y:S01]  /*9d50*/  LEA.HI.X R17, R2, R17, R23, 0x1, P0 ;  /* 0x0000001102117211 */ /* 0x000fe200000f0c17 */
[----:B------:R-:W-:Y:S01]  /*9d60*/  IMAD.MOV.U32 R2, RZ, RZ, -0x1 ;  /* 0xffffffffff027424 */ /* 0x000fe200078e00ff */
[----:B------:R-:W-:-:S04]  /*9d70*/  ISETP.GE.U32.AND P0, PT, R18, UR4, PT ;  /* 0x0000000412007c0c */ /* 0x000fc8000bf06070 */
[----:B------:R-:W-:-:S13]  /*9d80*/  ISETP.GE.U32.AND.EX P0, PT, R17, UR5, PT, P0 ;  /* 0x0000000511007c0c */ /* 0x000fda000bf06100 */
[----:B0-----:R-:W-:Y:S05]  /*9d90*/  @P0 BRA `(.L_x_287) ;  /* 0x0000000400700947 */ /* 0x001fea0003800000 */
[----:B------:R-:W0:Y:S01]  /*9da0*/  S2R R10, SR_CTAID.X ;  /* 0x00000000000a7919 */ /* 0x000e220000002500 */
[----:B---34-:R-:W1:Y:S01]  /*9db0*/  LDC.64 R8, c[0x0][0x628] ;  /* 0x00018a00ff087b82 */ /* 0x018e620000000a00 */
[----:B------:R-:W-:Y:S01]  /*9dc0*/  ULDC UR4, c[0x0][0x150] ;  /* 0x0000540000047ab9 */ /* 0x000fe20000000800 */
[----:B------:R-:W-:Y:S01]  /*9dd0*/  IMAD.MOV.U32 R6, RZ, RZ, R18 ;  /* 0x000000ffff067224 */ /* 0x000fe200078e0012 */
[----:B------:R-:W2:Y:S01]  /*9de0*/  S2R R20, SR_CTAID.Y ;  /* 0x0000000000147919 */ /* 0x000ea20000002600 */
[----:B------:R-:W-:-:S04]  /*9df0*/  IMAD.MOV.U32 R7, RZ, RZ, R17 ;  /* 0x000000ffff077224 */ /* 0x000fc800078e0011 */
[----:B------:R-:W3:Y:S08]  /*9e00*/  LDC R15, c[0x0][0x144] ;  /* 0x00005100ff0f7b82 */ /* 0x000ef00000000800 */
[----:B------:R-:W4:Y:S08]  /*9e10*/  LDC R0, c[0x0][0x630] ;  /* 0x00018c00ff007b82 */ /* 0x000f300000000800 */
[----:B------:R-:W2:Y:S01]  /*9e20*/  LDC.64 R12, c[0x0][0x620] ;  /* 0x00018800ff0c7b82 */ /* 0x000ea20000000a00 */
[----:B-1----:R-:W-:-:S04]  /*9e30*/  ISETP.NE.U32.AND P0, PT, R8, RZ, PT ;  /* 0x000000ff0800720c */ /* 0x002fc80003f05070 */
[----:B------:R-:W-:Y:S02]  /*9e40*/  ISETP.NE.AND.EX P0, PT, R9, RZ, PT, P0 ;  /* 0x000000ff0900720c */ /* 0x000fe40003f05300 */
[----:B0-----:R-:W-:-:S05]  /*9e50*/  I2FP.F32.U32 R2, R10 ;  /* 0x0000000a00027245 */ /* 0x001fca0000201000 */
[----:B------:R-:W-:-:S04]  /*9e60*/  FMUL R2, R2, UR4 ;  /* 0x0000000402027c20 */ /* 0x000fc80008400000 */
[----:B------:R0:W1:Y:S02]  /*9e70*/  F2I.U32.TRUNC.NTZ R14, R2 ;  /* 0x00000002000e7305 */ /* 0x000064000020f000 */
[----:B---34-:R-:W-:Y:S05]  /*9e80*/  @!P0 BRA `(.L_x_288) ;  /* 0x0000000000288947 */ /* 0x018fea0003800000 */
[----:B------:R-:W3:Y:S02]  /*9e90*/  LDC R3, c[0x0][0x634] ;  /* 0x00018d00ff037b82 */ /* 0x000ee40000000800 */
[----:B---3--:R-:W-:-:S05]  /*9ea0*/  IADD3 R7, P0, R18, R3, RZ ;  /* 0x0000000312077210 */ /* 0x008fca0007f1e0ff */
[----:B------:R-:W-:-:S04]  /*9eb0*/  IMAD.X R11, RZ, RZ, R17, P0 ;  /* 0x000000ffff0b7224 */ /* 0x000fc800000e0611 */
[----:B0-----:R-:W-:-:S04]  /*9ec0*/  IMAD.WIDE.U32 R2, R11, R8, RZ ;  /* 0x000000080b027225 */ /* 0x001fc800078e00ff */
[----:B------:R-:W-:-:S04]  /*9ed0*/  IMAD.WIDE.U32 R4, P0, R7, R9, R2 ;  /* 0x0000000907047225 */ /* 0x000fc80007800002 */
[----:B------:R-:W-:-:S04]  /*9ee0*/  IMAD.WIDE.U32 R2, R7, R8, RZ ;  /* 0x0000000807027225 */ /* 0x000fc800078e00ff */
[----:B------:R-:W-:Y:S01]  /*9ef0*/  IMAD.X R7, RZ, RZ, RZ, P0 ;  /* 0x000000ffff077224 */ /* 0x000fe200000e06ff */
[----:B------:R-:W-:Y:S01]  /*9f00*/  IADD3 RZ, P0, R3, R4, RZ ;  /* 0x0000000403ff7210 */ /* 0x000fe20007f1e0ff */
[----:B------:R-:W-:-:S04]  /*9f10*/  IMAD.MOV.U32 R6, RZ, RZ, R5 ;  /* 0x000000ffff067224 */ /* 0x000fc800078e0005 */
[----:B------:R-:W-:-:S08]  /*9f20*/  IMAD.WIDE.U32.X R6, R11, R9, R6, P0 ;  /* 0x000000090b067225 */ /* 0x000fd000000e0406 */
.L_x_288:
[----:B------:R-:W3:Y:S01]  /*9f30*/  LDC.64 R26, c[0x0][0x640] ;  /* 0x00019000ff1a7b82 */ /* 0x000ee20000000a00 */
[-C--:B------:R-:W-:Y:S01]  /*9f40*/  SHF.R.U64 R11, R6, R0.reuse, R7 ;  /* 0x00000000060b7219 */ /* 0x080fe20000001207 */
[----:B------:R-:W-:Y:S01]  /*9f50*/  IMAD.MOV.U32 R19, RZ, RZ, R17 ;  /* 0x000000ffff137224 */ /* 0x000fe200078e0011 */
[----:B------:R-:W-:Y:S01]  /*9f60*/  SHF.R.U32.HI R0, RZ, R0, R7 ;  /* 0x00000000ff007219 */ /* 0x000fe20000011607 */
[----:B-1----:R-:W-:Y:S01]  /*9f70*/  IMAD.MOV R14, RZ, RZ, -R14 ;  /* 0x000000ffff0e7224 */ /* 0x002fe200078e0a0e */
[----:B------:R-:W-:Y:S01]  /*9f80*/  IADD3 R5, P0, RZ, -R11, RZ ;  /* 0x8000000bff057210 */ /* 0x000fe20007f1e0ff */
[----:B------:R-:W-:Y:S01]  /*9f90*/  ULDC UR4, c[0x0][0x154] ;  /* 0x0000550000047ab9 */ /* 0x000fe20000000800 */
[----:B------:R-:W-:Y:S01]  /*9fa0*/  IMAD.MOV.U32 R7, RZ, RZ, 0x1 ;  /* 0x00000001ff077424 */ /* 0x000fe200078e00ff */
[----:B------:R-:W1:Y:S01]  /*9fb0*/  LDC R4, c[0x0][0x618] ;  /* 0x00018600ff047b82 */ /* 0x000e620000000800 */
[----:B------:R-:W-:Y:S02]  /*9fc0*/  IMAD R22, R15, R14, R10 ;  /* 0x0000000e0f167224 */ /* 0x000fe400078e020a */
[----:B------:R-:W-:-:S04]  /*9fd0*/  IMAD.X R3, RZ, RZ, ~R0, P0 ;  /* 0x000000ffff037224 */ /* 0x000fc800000e0e00 */
[-C--:B--2---:R-:W-:Y:S01]  /*9fe0*/  IMAD R0, R3, R12.reuse, RZ ;  /* 0x0000000c03007224 */ /* 0x084fe200078e02ff */
[----:B------:R-:W2:Y:S01]  /*9ff0*/  LDC R6, c[0x0][0x608] ;  /* 0x00018200ff067b82 */ /* 0x000ea20000000800 */
[----:B0-----:R-:W-:-:S04]  /*a000*/  IMAD.WIDE.U32 R2, R5, R12, R18 ;  /* 0x0000000c05027225 */ /* 0x001fc800078e0012 */
[----:B------:R-:W-:Y:S01]  /*a010*/  IMAD R5, R5, R13, R0 ;  /* 0x0000000d05057224 */ /* 0x000fe200078e0200 */
[----:B------:R-:W-:Y:S02]  /*a020*/  I2FP.F32.U32 R0, R20 ;  /* 0x0000001400007245 */ /* 0x000fe40000201000 */
[----:B------:R-:W0:Y:S01]  /*a030*/  LDC R24, c[0x0][0x658] ;  /* 0x00019600ff187b82 */ /* 0x000e220000000800 */
[----:B------:R-:W-:Y:S01]  /*a040*/  IMAD.IADD R3, R3, 0x1, R5 ;  /* 0x0000000103037824 */ /* 0x000fe200078e0205 */
[----:B---3--:R-:W-:Y:S01]  /*a050*/  ISETP.NE.U32.AND P0, PT, R26, RZ, PT ;  /* 0x000000ff1a00720c */ /* 0x008fe20003f05070 */
[----:B------:R-:W-:Y:S01]  /*a060*/  FMUL R0, R0, UR4 ;  /* 0x0000000400007c20 */ /* 0x000fe20008400000 */
[----:B------:R-:W-:Y:S02]  /*a070*/  IMAD.MOV.U32 R5, RZ, RZ, -0x1 ;  /* 0xffffffffff057424 */ /* 0x000fe400078e00ff */
[----:B------:R-:W-:Y:S01]  /*a080*/  ISETP.NE.AND.EX P0, PT, R27, RZ, PT, P0 ;  /* 0x000000ff1b00720c */ /* 0x000fe20003f05300 */
[----:B------:R3:W4:Y:S01]  /*a090*/  F2I.U32.TRUNC.NTZ R12, R0 ;  /* 0x00000000000c7305 */ /* 0x000722000020f000 */
[----:B------:R-:W3:Y:S01]  /*a0a0*/  LDC R15, c[0x0][0x148] ;  /* 0x00005200ff0f7b82 */ /* 0x000ee20000000800 */
[----:B-1----:R-:W-:-:S02]  /*a0b0*/  SHF.R.U64 R10, R2, R4, R3 ;  /* 0x00000004020a7219 */ /* 0x002fc40000001203 */
[----:B------:R-:W-:-:S05]  /*a0c0*/  SHF.R.U32.HI R3, RZ, R4, R3 ;  /* 0x00000004ff037219 */ /* 0x000fca0000011603 */
[----:B------:R-:W1:Y:S01]  /*a0d0*/  LDC R14, c[0x0][0x600] ;  /* 0x00018000ff0e7b82 */ /* 0x000e620000000800 */
[-CC-:B--2---:R-:W-:Y:S02]  /*a0e0*/  SHF.R.U64 R8, R10, R6.reuse, R3.reuse ;  /* 0x000000060a087219 */ /* 0x184fe40000001203 */
[----:B------:R-:W-:-:S05]  /*a0f0*/  SHF.R.U32.HI R3, RZ, R6, R3 ;  /* 0x00000006ff037219 */ /* 0x000fca0000011603 */
[----:B------:R-:W2:Y:S01]  /*a100*/  LDC R21, c[0x0][0x648] ;  /* 0x00019200ff157b82 */ /* 0x000ea20000000800 */
[-CC-:B0-----:R-:W-:Y:S02]  /*a110*/  SHF.R.U64 R13, R8, R24.reuse, R3.reuse ;  /* 0x00000018080d7219 */ /* 0x181fe40000001203 */
[-C--:B------:R-:W-:Y:S02]  /*a120*/  SHF.L.U32 R5, R5, R24.reuse, RZ ;  /* 0x0000001805057219 */ /* 0x080fe400000006ff */
[-C--:B------:R-:W-:Y:S01]  /*a130*/  SHF.R.U32.HI R3, RZ, R24.reuse, R3 ;  /* 0x00000018ff037219 */ /* 0x080fe20000011603 */
[----:B------:R-:W-:Y:S01]  /*a140*/  IMAD.MOV.U32 R2, RZ, RZ, R13 ;  /* 0x000000ffff027224 */ /* 0x000fe200078e000d */
[----:B------:R-:W-:Y:S01]  /*a150*/  SHF.L.U32 R24, R7, R24, RZ ;  /* 0x0000001807187219 */ /* 0x000fe200000006ff */
[----:B------:R-:W0:Y:S01]  /*a160*/  LDC R25, c[0x0][0x638] ;  /* 0x00018e00ff197b82 */ /* 0x000e220000000800 */
[----:B------:R-:W-:-:S07]  /*a170*/  LOP3.LUT R19, RZ, R5, RZ, 0x33, !PT ;  /* 0x00000005ff137212 */ /* 0x000fce00078e33ff */
[----:B------:R-:W0:Y:S01]  /*a180*/  LDC R28, c[0x0][0x610] ;  /* 0x00018400ff1c7b82 */ /* 0x000e220000000800 */
[----:B----4-:R-:W-:Y:S05]  /*a190*/  @!P0 BRA `(.L_x_289) ;  /* 0x0000000000288947 */ /* 0x010fea0003800000 */
[----:B---3--:R-:W3:Y:S02]  /*a1a0*/  LDC R0, c[0x0][0x64c] ;  /* 0x00019300ff007b82 */ /* 0x008ee40000000800 */
[----:B---3--:R-:W-:-:S05]  /*a1b0*/  IADD3 R7, P0, R13, R0, RZ ;  /* 0x000000000d077210 */ /* 0x008fca0007f1e0ff */
        /* <DEDUP_REMOVED lines=8> */
.L_x_289:
[----:B------:R-:W4:Y:S01]  /*a240*/  LDC R4, c[0x0][0x65c] ;  /* 0x00019700ff047b82 */ /* 0x000f220000000800 */
[----:B--23--:R-:W-:Y:S01]  /*a250*/  SHF.R.U64 R0, R2, R21, R3 ;  /* 0x0000001502007219 */ /* 0x00cfe20000001203 */
[----:B-1----:R-:W-:Y:S01]  /*a260*/  VIADD R3, R14, 0xffffffff ;  /* 0xffffffff0e037836 */ /* 0x002fe20000000000 */
[----:B------:R-:W-:Y:S01]  /*a270*/  LOP3.LUT R19, R8, R19, RZ, 0xc0, !PT ;  /* 0x0000001308137212 */ /* 0x000fe200078ec0ff */
[----:B------:R-:W-:Y:S02]  /*a280*/  IMAD.MOV R12, RZ, RZ, -R12 ;  /* 0x000000ffff0c7224 */ /* 0x000fe400078e0a0c */
[----:B------:R-:W-:Y:S01]  /*a290*/  IMAD.MOV R2, RZ, RZ, -R0 ;  /* 0x000000ffff027224 */ /* 0x000fe200078e0a00 */
[----:B------:R-:W-:Y:S01]  /*a2a0*/  LOP3.LUT R3, R10, R3, RZ, 0xc0, !PT ;  /* 0x000000030a037212 */ /* 0x000fe200078ec0ff */
[----:B------:R-:W-:Y:S02]  /*a2b0*/  IMAD R19, R24, R0, R19 ;  /* 0x0000000018137224 */ /* 0x000fe400078e0213 */
[----:B0-----:R-:W-:-:S04]  /*a2c0*/  IMAD R0, R2, R25, R13 ;  /* 0x0000001902007224 */ /* 0x001fc800078e020d */
[----:B------:R-:W-:Y:S01]  /*a2d0*/  IMAD R2, R0, R14, R3 ;  /* 0x0000000e00027224 */ /* 0x000fe200078e0203 */
[----:B----4-:R-:W-:Y:S01]  /*a2e0*/  ISETP.NE.AND P0, PT, R4, 0x1, PT ;  /* 0x000000010400780c */ /* 0x010fe20003f05270 */
[----:B------:R-:W-:-:S05]  /*a2f0*/  IMAD.MOV.U32 R4, RZ, RZ, 0x1 ;  /* 0x00000001ff047424 */ /* 0x000fca00078e00ff */
[----:B------:R-:W-:-:S07]  /*a300*/  PRMT R0, R4, 0x7610, R0 ;  /* 0x0000761004007816 */ /* 0x000fce0000000000 */
[----:B------:R-:W-:-:S04]  /*a310*/  @P0 IMAD R22, R15, R12, R20 ;  /* 0x0000000c0f160224 */ /* 0x000fc800078e0214 */
[----:B------:R-:W-:-:S05]  /*a320*/  IMAD R19, R19, R28, R22 ;  /* 0x0000001c13137224 */ /* 0x000fca00078e0216 */
[----:B------:R-:W-:Y:S02]  /*a330*/  SEL R22, R2, R19, !P0 ;  /* 0x0000001302167207 */ /* 0x000fe40004000000 */
[----:B------:R-:W-:Y:S01]  /*a340*/  SEL R19, R19, R2, !P0 ;  /* 0x0000000213137207 */ /* 0x000fe20004000000 */
[----:B------:R-:W-:-:S07]  /*a350*/  IMAD.MOV.U32 R2, RZ, RZ, R11 ;  /* 0x000000ffff027224 */ /* 0x000fce00078e000b */
.L_x_287:
[----:B------:R-:W-:Y:S02]  /*a360*/  LOP3.LUT P0, RZ, R0, 0xff, RZ, 0xc0, !PT ;  /* 0x000000ff00ff7812 */ /* 0x000fe4000780c0ff */
[----:B------:R-:W-:-:S11]  /*a370*/  LOP3.LUT R173, R173, 0x1, RZ, 0x3c, !PT ;  /* 0x00000001adad7812 */ /* 0x000fd600078e3cff */
[----:B------:R-:W-:Y:S05]  /*a380*/  @P0 BRA `(.L_x_290) ;  /* 0xffffff7000300947 */ /* 0x000fea000383ffff */
[----:B------:R-:W-:Y:S05]  /*a390*/  EXIT ;  /* 0x000000000000794d */ /* 0x000fea0003800000 */
.L_x_13:
[----:B------:R-:W-:-:S08]  /*a3a0*/  ISETP.NE.AND P0, PT, R0, RZ, PT ;  /* 0x000000ff0000720c */ /* 0x000fd00003f05270 */
[----:B0-----:R-:W0:-:S00]  /*a3b0*/  USETMAXREG.DEALLOC.CTAPOOL 0x28 ;  /* 0x00000028000079c8 */ /* 0x001e0000080e0500 */
[----:B------:R-:W-:Y:S05]  /*a3c0*/  @P0 EXIT ;  /* 0x000000000000094d */ /* 0x000fea0003800000 */
[----:B0-----:R-:W-:Y:S01]  /*a3d0*/  LOP3.LUT P0, RZ, R8, 0xff, RZ, 0xc0, !PT ;  /* 0x000000ff08ff7812 */ /* 0x001fe2000780c0ff */
[----:B------:R-:W-:Y:S02]  /*a3e0*/  IMAD.MOV.U32 R0, RZ, RZ, 0x1 ;  /* 0x00000001ff007424 */ /* 0x000fe400078e00ff */
[----:B------:R-:W-:-:S10]  /*a3f0*/  IMAD.MOV.U32 R7, RZ, RZ, RZ ;  /* 0x000000ffff077224 */ /* 0x000fd400078e00ff */
[----:B------:R-:W-:Y:S05]  /*a400*/  @!P0 BRA `(.L_x_291) ;  /* 0x0000000c001c8947 */ /* 0x000fea0003800000 */
[----:B------:R-:W-:Y:S01]  /*a410*/  LOP3.LUT P0, RZ, R4, 0x1f, RZ, 0xc0, !PT ;  /* 0x0000001f04ff7812 */ /* 0x000fe2000780c0ff */
[----:B------:R-:W-:Y:S01]  /*a420*/  ULDC UR5, c[0x0][0x658] ;  /* 0x0001960000057ab9 */ /* 0x000fe20000000800 */
[----:B------:R-:W-:Y:S01]  /*a430*/  UMOV UR6, 0xffffffff ;  /* 0xffffffff00067882 */ /* 0x000fe20000000000 */
[----:B------:R-:W-:Y:S01]  /*a440*/  BSSY B0, `(.L_x_291) ;  /* 0x00000c3000007945 */ /* 0x000fe20003800000 */
[----:B------:R-:W-:Y:S01]  /*a450*/  USHF.L.U32 UR6, UR6, UR5, URZ ;  /* 0x0000000506067299 */ /* 0x000fe2000800063f */
[C---:B------:R-:W-:Y:S01]  /*a460*/  ISETP.NE.AND P2, PT, R3.reuse, RZ, PT ;  /* 0x000000ff0300720c */ /* 0x040fe20003f45270 */
[----:B------:R-:W-:Y:S01]  /*a470*/  IMAD.MOV.U32 R8, RZ, RZ, 0x1 ;  /* 0x00000001ff087424 */ /* 0x000fe200078e00ff */
[----:B------:R-:W-:Y:S01]  /*a480*/  ISETP.NE.OR P0, PT, R3, RZ, !P0 ;  /* 0x000000ff0300720c */ /* 0x000fe20004705670 */
[----:B------:R-:W-:Y:S01]  /*a490*/  IMAD.MOV.U32 R0, RZ, RZ, 0x1 ;  /* 0x00000001ff007424 */ /* 0x000fe200078e00ff */
[----:B------:R-:W-:Y:S01]  /*a4a0*/  LOP3.LUT R6, R16, 0x2, RZ, 0xfc, !PT ;  /* 0x0000000210067812 */ /* 0x000fe200078efcff */
[----:B------:R-:W-:Y:S01]  /*a4b0*/  IMAD.MOV.U32 R7, RZ, RZ, RZ ;  /* 0x000000ffff077224 */ /* 0x000fe200078e00ff */
[----:B------:R-:W-:Y:S01]  /*a4c0*/  ULDC UR4, c[0x0][0x600] ;  /* 0x0001800000047ab9 */ /* 0x000fe20000000800 */
[----:B------:R-:W-:Y:S01]  /*a4d0*/  UMOV UR7, 0x1 ;  /* 0x0000000100077882 */ /* 0x000fe20000000000 */
[----:B------:R-:W-:-:S02]  /*a4e0*/  UIADD3 UR19, UR40, 0x1, URZ ;  /* 0x0000000128137890 */ /* 0x000fc4000fffe03f */
[----:B------:R-:W-:Y:S02]  /*a4f0*/  UIADD3 UR15, UR4, -0x1, URZ ;  /* 0xffffffff040f7890 */ /* 0x000fe4000fffe03f */
[----:B------:R-:W-:Y:S02]  /*a500*/  USHF.L.U32 UR17, UR7, UR5, URZ ;  /* 0x0000000507117299 */ /* 0x000fe4000800063f */
[----:B------:R-:W-:Y:S01]  /*a510*/  ULOP3.LUT UR16, URZ, UR6, URZ, 0x33, !UPT ;  /* 0x000000063f107292 */ /* 0x000fe2000f8e333f */
[----:B------:R-:W-:-:S11]  /*a520*/  ULDC.64 UR20, c[0x0][0x198] ;  /* 0x0000660000147ab9 */ /* 0x000fd60000000a00 */
.L_x_303:
[----:B------:R-:W-:-:S03]  /*a530*/  UMOV UR4, 0xffffffff ;  /* 0xffffffff00047882 */ /* 0x000fc60000000000 */
[----:B------:R-:W-:Y:S05]  /*a540*/  BRA.DIV UR4, `(.L_x_292) ;  /* 0x0000001204047947 */ /* 0x000fea000b800000 */
[----:B------:R-:W-:-:S13]  /*a550*/  ELECT P6, URZ, PT ;  /* 0x00000000003f782f */ /* 0x000fda00038c0000 */
.L_x_317:
[----:B------:R-:W0:Y:S01]  /*a560*/  LDC R3, c[0x0][0x28c] ;  /* 0x0000a300ff037b82 */ /* 0x000e220000000800 */
[----:B------:R-:W-:Y:S01]  /*a570*/  BSSY B1, `(.L_x_293) ;  /* 0x0000037000017945 */ /* 0x000fe20003800000 */
[----:B0-----:R-:W-:-:S13]  /*a580*/  ISETP.LT.OR P6, PT, R3, 0x1, !P6 ;  /* 0x000000010300780c */ /* 0x001fda00077c1670 */
[----:B------:R-:W-:Y:S05]  /*a590*/  @P6 BRA `(.L_x_294) ;  /* 0x0000000000d06947 */ /* 0x000fea0003800000 */
[----:B------:R-:W-:Y:S02]  /*a5a0*/  IMAD.SHL.U32 R22, R22, 0x100, RZ ;  /* 0x0000010016167824 */ /* 0x000fe400078e00ff */
[----:B------:R-:W-:Y:S02]  /*a5b0*/  IMAD.SHL.U32 R19, R19, 0x40, RZ ;  /* 0x0000004013137824 */ /* 0x000fe400078e00ff */
[----:B------:R-:W-:Y:S02]  /*a5c0*/  IMAD.MOV.U32 R12, RZ, RZ, RZ ;  /* 0x000000ffff0c7224 */ /* 0x000fe400078e00ff */
[----:B------:R-:W-:Y:S02]  /*a5d0*/  IMAD.U32 R13, RZ, RZ, UR19 ;  /* 0x00000013ff0d7e24 */ /* 0x000fe4000f8e00ff */
[----:B------:R-:W-:Y:S02]  /*a5e0*/  IMAD.MOV.U32 R3, RZ, RZ, R0 ;  /* 0x000000ffff037224 */ /* 0x000fe400078e0000 */
[----:B------:R-:W-:-:S07]  /*a5f0*/  IMAD.MOV.U32 R4, RZ, RZ, R7 ;  /* 0x000000ffff047224 */ /* 0x000fce00078e0007 */
.L_x_298:
[----:B------:R-:W0:Y:S01]  /*a600*/  S2R R10, SR_CgaCtaId ;  /* 0x00000000000a7919 */ /* 0x000e220000008800 */
[----:B------:R-:W-:Y:S01]  /*a610*/  MOV R5, 0x400 ;  /* 0x0000040000057802 */ /* 0x000fe20000000f00 */
[----:B------:R-:W1:Y:S03]  /*a620*/  @!P2 LDC R9, c[0x0][0x500] ;  /* 0x00014000ff09ab82 */ /* 0x000e660000000800 */
[----:B0-----:R-:W-:Y:S02]  /*a630*/  LEA R11, R10, R5, 0x18 ;  /* 0x000000050a0b7211 */ /* 0x001fe400078ec0ff */
[----:B------:R-:W-:-:S03]  /*a640*/  SHF.L.U32 R5, R3, 0x1f, RZ ;  /* 0x0000001f03057819 */ /* 0x000fc600000006ff */
[----:B------:R-:W-:-:S04]  /*a650*/  IMAD R10, R4, 0x8, R11 ;  /* 0x00000008040a7824 */ /* 0x000fc800078e020b */
[----:B------:R-:W0:Y:S02]  /*a660*/  SYNCS.PHASECHK.TRANS64.TRYWAIT P1, [R10+URZ+0x28], R5 ;  /* 0x000028050a0075a7 */ /* 0x000e24000802017f */
[----:B01----:R-:W-:Y:S05]  /*a670*/  @!P1 BRA `(.L_x_295) ;  /* 0x0000000c00d89947 */ /* 0x003fea0003800000 */
.L_x_318:
[----:B0-----:R-:W-:Y:S01]  /*a680*/  PRMT R5, R6, 0x9910, RZ ;  /* 0x0000991006057816 */ /* 0x001fe200000000ff */
[----:B------:R0:W-:Y:S03]  /*a690*/  @!P2 SYNCS.ARRIVE.TRANS64 RZ, [R10+URZ], R9 ;  /* 0x000000090affa9a7 */ /* 0x0001e6000800003f */
[----:B------:R-:W-:-:S13]  /*a6a0*/  ISETP.NE.AND P1, PT, R5, 0x2, PT ;  /* 0x000000020500780c */ /* 0x000fda0003f25270 */
[----:B0-----:R-:W-:Y:S05]  /*a6b0*/  @P1 BRA `(.L_x_296) ;  /* 0x0000000000041947 */ /* 0x001fea0003800000 */
[----:B------:R-:W-:Y:S01]  /*a6c0*/  BPT.TRAP 0x1 ;  /* 0x000000040000795c */ /* 0x000fe20000300000 */
.L_x_296:
[----:B------:R-:W-:Y:S05]  /*a6d0*/  @P0 BRA `(.L_x_297) ;  /* 0x0000000000040947 */ /* 0x000fea0003800000 */
[----:B------:R-:W-:Y:S01]  /*a6e0*/  BPT.TRAP 0x1 ;  /* 0x000000040000795c */ /* 0x000fe20000300000 */
.L_x_297:
[--C-:B------:R-:W-:Y:S01]  /*a6f0*/  IMAD R5, R4, 0x2000, R11.reuse ;  /* 0x0000200004057824 */ /* 0x100fe200078e020b */
[----:B------:R-:W-:Y:S01]  /*a700*/  R2UR UR9, R10 ;  /* 0x000000000a0972ca */ /* 0x000fe200000e0000 */
[C---:B------:R-:W-:Y:S01]  /*a710*/  IMAD R11, R4.reuse, 0x8000, R11 ;  /* 0x00008000040b7824 */ /* 0x040fe200078e020b */
[----:B------:R-:W-:Y:S01]  /*a720*/  UIADD3 UR4, UP0, UR20, 0xf0, URZ ;  /* 0x000000f014047890 */ /* 0x000fe2000ff1e03f */
[----:B------:R-:W-:Y:S01]  /*a730*/  VIADD R13, R13, 0xffffffff ;  /* 0xffffffff0d0d7836 */ /* 0x000fe20000000000 */
[----:B------:R-:W-:Y:S01]  /*a740*/  R2UR UR5, R5 ;  /* 0x00000000050572ca */ /* 0x000fe200000e0000 */
[----:B------:R-:W-:Y:S01]  /*a750*/  UIADD3 UR22, UP1, UR20, 0x1f0, URZ ;  /* 0x000001f014167890 */ /* 0x000fe2000ff3e03f */
[----:B------:R-:W-:Y:S01]  /*a760*/  R2UR UR8, R11 ;  /* 0x000000000b0872ca */ /* 0x000fe200000e0000 */
[----:B------:R-:W-:Y:S01]  /*a770*/  VIADD R4, R4, 0x1 ;  /* 0x0000000104047836 */ /* 0x000fe20000000000 */
[----:B------:R-:W-:Y:S01]  /*a780*/  R2UR UR11, R19 ;  /* 0x00000000130b72ca */ /* 0x000fe200000e0000 */
[----:B------:R-:W-:Y:S01]  /*a790*/  UIADD3.X UR23, URZ, UR21, URZ, UP1, !UPT ;  /* 0x000000153f177290 */ /* 0x000fe20008ffe43f */
[----:B------:R-:W-:Y:S01]  /*a7a0*/  R2UR UR10, R12 ;  /* 0x000000000c0a72ca */ /* 0x000fe200000e0000 */
[----:B------:R-:W-:Y:S01]  /*a7b0*/  UMOV UR6, 0x0 ;  /* 0x0000000000067882 */ /* 0x000fe20000000000 */
[----:B------:R-:W-:Y:S01]  /*a7c0*/  R2UR UR12, R2 ;  /* 0x00000000020c72ca */ /* 0x000fe200000e0000 */
[----:B------:R-:W-:Y:S01]  /*a7d0*/  UMOV UR7, 0x10000000 ;  /* 0x1000000000077882 */ /* 0x000fe20000000000 */
[----:B------:R-:W-:Y:S01]  /*a7e0*/  R2UR UR18, R22 ;  /* 0x00000000161272ca */ /* 0x000fe200000e0000 */
[----:B------:R-:W-:Y:S01]  /*a7f0*/  VIADD R12, R12, 0x40 ;  /* 0x000000400c0c7836 */ /* 0x000fe20000000000 */
[----:B------:R-:W-:Y:S01]  /*a800*/  ISETP.GT.AND P3, PT, R13, 0x1, PT ;  /* 0x000000010d00780c */ /* 0x000fe20003f64270 */
[----:B------:R-:W-:Y:S01]  /*a810*/  UIADD3 UR13, UR5, 0x180, URZ ;  /* 0x00000180050d7890 */ /* 0x000fe2000fffe03f */
[----:B------:R-:W-:Y:S01]  /*a820*/  ISETP.NE.AND P1, PT, R4, 0x5, PT ;  /* 0x000000050400780c */ /* 0x000fe20003f25270 */
[----:B------:R-:W-:-:S02]  /*a830*/  UIADD3.X UR5, URZ, UR21, URZ, UP0, !UPT ;  /* 0x000000153f057290 */ /* 0x000fc400087fe43f */
[----:B------:R-:W-:Y:S01]  /*a840*/  UIADD3 UR14, UR8, 0xa180, URZ ;  /* 0x0000a180080e7890 */ /* 0x000fe2000fffe03f */
[----:B------:R-:W-:Y:S02]  /*a850*/  SEL R10, RZ, 0x1, P1 ;  /* 0x00000001ff0a7807 */ /* 0x000fe40000800000 */
[----:B------:R-:W-:Y:S01]  /*a860*/  UMOV UR8, UR13 ;  /* 0x0000000d00087c82 */ /* 0x000fe20008000000 */
[----:B------:R-:W-:Y:S02]  /*a870*/  SEL R4, R4, RZ, P1 ;  /* 0x000000ff04047207 */ /* 0x000fe40000800000 */
[----:B------:R-:W-:Y:S01]  /*a880*/  LOP3.LUT R3, R3, R10, RZ, 0x3c, !PT ;  /* 0x0000000a03037212 */ /* 0x000fe200078e3cff */
[----:B------:R0:W-:Y:S02]  /*a890*/  UTMALDG.3D [UR8], [UR4], desc[UR6] ;  /* 0x00000608040075b4 */ /* 0x0001e40008011000 */
[----:B0-----:R-:W-:Y:S01]  /*a8a0*/  UMOV UR8, UR14 ;  /* 0x0000000e00087c82 */ /* 0x001fe20008000000 */
[----:B------:R-:W-:-:S02]  /*a8b0*/  UMOV UR11, UR18 ;  /* 0x00000012000b7c82 */ /* 0x000fc40008000000 */
[----:B------:R0:W-:Y:S02]  /*a8c0*/  UTMALDG.3D [UR8], [UR22], desc[UR6] ;  /* 0x00000608160075b4 */ /* 0x0001e40008011000 */
[----:B0-----:R-:W-:Y:S05]  /*a8d0*/  @P3 BRA `(.L_x_298) ;  /* 0xfffffffc00483947 */ /* 0x001fea000383ffff */
.L_x_294:
[----:B------:R-:W-:Y:S05]  /*a8e0*/  BSYNC B1 ;  /* 0x0000000000017941 */ /* 0x000fea0003800000 */
.L_x_293:
[----:B------:R-:W2:Y:S01]  /*a8f0*/  LDL.64 R10, [R1] ;  /* 0x00000000010a7983 */ /* 0x000ea20000100a00 */
[----:B------:R-:W-:Y:S01]  /*a900*/  LOP3.LUT P4, RZ, R8, 0xff, RZ, 0xc0, !PT ;  /* 0x000000ff08ff7812 */ /* 0x000fe2000788c0ff */
[----:B------:R-:W-:Y:S01]  /*a910*/  VIADD R4, R7, UR40 ;  /* 0x0000002807047c36 */ /* 0x000fe20008000000 */
[----:B------:R-:W-:Y:S01]  /*a920*/  ULDC.64 UR4, c[0x0][0x650] ;  /* 0x0001940000047ab9 */ /* 0x000fe20000000a00 */
[----:B------:R-:W-:Y:S01]  /*a930*/  IMAD.U32 R7, RZ, RZ, UR40 ;  /* 0x00000028ff077e24 */ /* 0x000fe2000f8e00ff */
[----:B------:R-:W-:Y:S01]  /*a940*/  UISETP.GE.U32.AND UP0, UPT, UR40, 0x5, UPT ;  /* 0x000000052800788c */ /* 0x000fe2000bf06070 */
[----:B------:R-:W-:Y:S01]  /*a950*/  BSSY B1, `(.L_x_299) ;  /* 0x000006f000017945 */ /* 0x000fe20003800000 */
[----:B------:R-:W-:Y:S01]  /*a960*/  ISETP.GT.U32.AND P1, PT, R4, 0x4, PT ;  /* 0x000000040400780c */ /* 0x000fe20003f24070 */
[----:B------:R-:W-:Y:S01]  /*a970*/  IMAD.MOV.U32 R19, RZ, RZ, -0x1 ;  /* 0xffffffffff137424 */ /* 0x000fe200078e00ff */
[----:B------:R-:W-:Y:S01]  /*a980*/  PRMT R8, RZ, 0x7610, R8 ;  /* 0x00007610ff087816 */ /* 0x000fe20000000008 */
[----:B------:R-:W-:Y:S01]  /*a990*/  IMAD.MOV.U32 R22, RZ, RZ, -0x1 ;  /* 0xffffffffff167424 */ /* 0x000fe200078e00ff */
[----:B------:R-:W-:-:S02]  /*a9a0*/  ISETP.LT.U32.AND P1, PT, R7, 0x5, P1 ;  /* 0x000000050700780c */ /* 0x000fc40000f21070 */
[----:B------:R-:W-:Y:S01]  /*a9b0*/  PLOP3.LUT P3, PT, PT, PT, UP0, 0x80, 0x0 ;  /* 0x000000000000781c */ /* 0x000fe20003f6f008 */
[----:B------:R-:W0:Y:S01]  /*a9c0*/  @P4 S2R R3, SR_CgaCtaId ;  /* 0x0000000000034919 */ /* 0x000e220000008800 */
[----:B------:R-:W-:-:S04]  /*a9d0*/  @P4 MOV R2, 0x400 ;  /* 0x0000040000024802 */ /* 0x000fc80000000f00 */
[----:B0-----:R-:W-:Y:S01]  /*a9e0*/  @P4 LEA R5, R3, R2, 0x18 ;  /* 0x0000000203054211 */ /* 0x001fe200078ec0ff */
[----:B------:R-:W-:-:S03]  /*a9f0*/  IMAD.WIDE.U32 R2, R4, -0x33333333, RZ ;  /* 0xcccccccd04027825 */ /* 0x000fc600078e00ff */
[----:B------:R0:W-:Y:S01]  /*aa00*/  @P4 SYNCS.ARRIVE.TRANS64.A1T0 RZ, [R5+URZ+0x88], RZ ;  /* 0x000088ff05ff49a7 */ /* 0x0001e2000810003f */
[----:B------:R-:W-:Y:S01]  /*aa10*/  IMAD.MOV.U32 R2, RZ, RZ, -0x1 ;  /* 0xffffffffff027424 */ /* 0x000fe200078e00ff */
[----:B0-----:R-:W-:Y:S02]  /*aa20*/  SHF.R.U32.HI R5, RZ, 0x2, R3 ;  /* 0x00000002ff057819 */ /* 0x001fe40000011603 */
[----:B------:R-:W-:-:S03]  /*aa30*/  SEL R3, RZ, 0x1, !P1 ;  /* 0x00000001ff037807 */ /* 0x000fc60004800000 */
[----:B------:R-:W-:Y:S01]  /*aa40*/  IMAD R7, R5, -0x5, R4 ;  /* 0xfffffffb05077824 */ /* 0x000fe200078e0204 */
[----:B------:R-:W-:Y:S02]  /*aa50*/  LOP3.LUT R0, R0, R3, RZ, 0x3c, !PT ;  /* 0x0000000300007212 */ /* 0x000fe400078e3cff */
[----:B------:R-:W-:Y:S02]  /*aa60*/  PRMT R3, RZ, 0x7610, R3 ;  /* 0x00007610ff037816 */ /* 0x000fe40000000003 */
[----:B------:R-:W-:Y:S02]  /*aa70*/  @P3 LOP3.LUT R0, R0, 0x1, R5, 0x78, !PT ;  /* 0x0000000100003812 */ /* 0x000fe400078e7805 */
[----:B--2---:R-:W-:-:S04]  /*aa80*/  IADD3 R18, P4, R18, R10, RZ ;  /* 0x0000000a12127210 */ /* 0x004fc80007f9e0ff */
[----:B------:R-:W-:Y:S01]  /*aa90*/  ISETP.GE.U32.AND P1, PT, R18, UR4, PT ;  /* 0x0000000412007c0c */ /* 0x000fe2000bf26070 */
[----:B------:R-:W-:-:S05]  /*aaa0*/  IMAD.X R17, R17, 0x1, R23, P4 ;  /* 0x0000000111117824 */ /* 0x000fca00020e0617 */
[----:B------:R-:W-:-:S13]  /*aab0*/  ISETP.GE.U32.AND.EX P1, PT, R17, UR5, PT, P1 ;  /* 0x0000000511007c0c */ /* 0x000fda000bf26110 */
[----:B------:R-:W-:Y:S05]  /*aac0*/  @P1 BRA `(.L_x_300) ;  /* 0x00000004005c1947 */ /* 0x000fea0003800000 */
[----:B------:R-:W0:Y:S01]  /*aad0*/  S2R R11, SR_CTAID.X ;  /* 0x00000000000b7919 */ /* 0x000e220000002500 */
[----:B------:R-:W-:Y:S01]  /*aae0*/  ULDC.64 UR4, c[0x0][0x628] ;  /* 0x00018a0000047ab9 */ /* 0x000fe20000000a00 */
[----:B------:R-:W1:Y:S01]  /*aaf0*/  LDC R12, c[0x0][0x144] ;  /* 0x00005100ff0c7b82 */ /* 0x000e620000000800 */
[----:B------:R-:W-:Y:S01]  /*ab00*/  ISETP.NE.U32.AND P1, PT, RZ, UR4, PT ;  /* 0x00000004ff007c0c */ /* 0x000fe2000bf25070 */
[----:B------:R-:W2:Y:S01]  /*ab10*/  S2R R9, SR_CTAID.Y ;  /* 0x0000000000097919 */ /* 0x000ea20000002600 */
[----:B------:R-:W-:Y:S01]  /*ab20*/  ULDC UR6, c[0x0][0x150] ;  /* 0x0000540000067ab9 */ /* 0x000fe20000000800 */
[----:B------:R-:W-:Y:S01]  /*ab30*/  ULDC UR7, c[0x0][0x630] ;  /* 0x00018c0000077ab9 */ /* 0x000fe20000000800 */
[----:B------:R-:W-:Y:S01]  /*ab40*/  ISETP.NE.AND.EX P1, PT, RZ, UR5, PT, P1 ;  /* 0x00000005ff007c0c */ /* 0x000fe2000bf25310 */
[----:B------:R-:W-:Y:S01]  /*ab50*/  IMAD.MOV.U32 R2, RZ, RZ, R18 ;  /* 0x000000ffff027224 */ /* 0x000fe200078e0012 */
[----:B0-----:R-:W-:-:S05]  /*ab60*/  I2FP.F32.U32 R3, R11 ;  /* 0x0000000b00037245 */ /* 0x001fca0000201000 */
[----:B------:R-:W-:Y:S01]  /*ab70*/  FMUL R14, R3, UR6 ;  /* 0x00000006030e7c20 */ /* 0x000fe20008400000 */
[----:B------:R-:W-:-:S05]  /*ab80*/  IMAD.MOV.U32 R3, RZ, RZ, R17 ;  /* 0x000000ffff037224 */ /* 0x000fca00078e0011 */
[----:B--2---:R-:W-:Y:S05]  /*ab90*/  @!P1 BRA `(.L_x_301) ;  /* 0x0000000000289947 */ /* 0x004fea0003800000 */
[----:B------:R-:W-:Y:S02]  /*aba0*/  ULDC UR6, c[0x0][0x634] ;  /* 0x00018d0000067ab9 */ /* 0x000fe40000000800 */
[----:B------:R-:W-:-:S05]  /*abb0*/  IADD3 R3, P1, R18, UR6, RZ ;  /* 0x0000000612037c10 */ /* 0x000fca000ff3e0ff */
[----:B------:R-:W-:-:S04]  /*abc0*/  IMAD.X R13, RZ, RZ, R17, P1 ;  /* 0x000000ffff0d7224 */ /* 0x000fc800008e0611 */
[----:B------:R-:W-:-:S04]  /*abd0*/  IMAD.WIDE.U32 R4, R13, UR4, RZ ;  /* 0x000000040d047c25 */ /* 0x000fc8000f8e00ff */
[----:B------:R-:W-:-:S04]  /*abe0*/  IMAD.WIDE.U32 R4, P1, R3, UR5, R4 ;  /* 0x0000000503047c25 */ /* 0x000fc8000f820004 */
[----:B------:R-:W-:-:S04]  /*abf0*/  IMAD.WIDE.U32 R2, R3, UR4, RZ ;  /* 0x0000000403027c25 */ /* 0x000fc8000f8e00ff */
[----:B------:R-:W-:Y:S01]  /*ac00*/  IMAD.MOV.U32 R2, RZ, RZ, R5 ;  /* 0x000000ffff027224 */ /* 0x000fe200078e0005 */
[----:B------:R-:W-:Y:S01]  /*ac10*/  IADD3 RZ, P3, R3, R4, RZ ;  /* 0x0000000403ff7210 */ /* 0x000fe20007f7e0ff */
[----:B------:R-:W-:-:S04]  /*ac20*/  IMAD.X R3, RZ, RZ, RZ, P1 ;  /* 0x000000ffff037224 */ /* 0x000fc800008e06ff */
[----:B------:R-:W-:-:S08]  /*ac30*/  IMAD.WIDE.U32.X R2, R13, UR5, R2, P3 ;  /* 0x000000050d027c25 */ /* 0x000fd000098e0402 */
.L_x_301:
[--C-:B------:R-:W-:Y:S01]  /*ac40*/  SHF.R.U64 R10, R2, UR7, R3.reuse ;  /* 0x00000007020a7c19 */ /* 0x100fe20008001203 */
[----:B------:R-:W0:Y:S01]  /*ac50*/  F2I.U32.TRUNC.NTZ R14, R14 ;  /* 0x0000000e000e7305 */ /* 0x000e22000020f000 */
[----:B------:R-:W-:Y:S01]  /*ac60*/  SHF.R.U32.HI R2, RZ, UR7, R3 ;  /* 0x00000007ff027c19 */ /* 0x000fe20008011603 */
[----:B------:R-:W-:Y:S01]  /*ac70*/  ULDC.64 UR4, c[0x0][0x620] ;  /* 0x0001880000047ab9 */ /* 0x000fe20000000a00 */
[----:B------:R-:W-:Y:S01]  /*ac80*/  IADD3 R5, P1, RZ, -R10, RZ ;  /* 0x8000000aff057210 */ /* 0x000fe20007f3e0ff */
[----:B------:R-:W-:Y:S01]  /*ac90*/  IMAD.MOV.U32 R3, RZ, RZ, R17 ;  /* 0x000000ffff037224 */ /* 0x000fe200078e0011 */
[----:B------:R-:W-:-:S03]  /*aca0*/  ULDC.64 UR6, c[0x0][0x640] ;  /* 0x0001900000067ab9 */ /* 0x000fc60000000a00 */
[----:B------:R-:W-:Y:S01]  /*acb0*/  IMAD.X R2, RZ, RZ, ~R2, P1 ;  /* 0x000000ffff027224 */ /* 0x000fe200008e0e02 */
[----:B------:R-:W-:-:S03]  /*acc0*/  ISETP.NE.U32.AND P1, PT, RZ, UR6, PT ;  /* 0x00000006ff007c0c */ /* 0x000fc6000bf25070 */
[----:B------:R-:W-:Y:S01]  /*acd0*/  IMAD R4, R2, UR4, RZ ;  /* 0x0000000402047c24 */ /* 0x000fe2000f8e02ff */
[----:B------:R-:W-:Y:S01]  /*ace0*/  ISETP.NE.AND.EX P1, PT, RZ, UR7, PT, P1 ;  /* 0x00000007ff007c0c */ /* 0x000fe2000bf25310 */
[----:B------:R-:W-:-:S04]  /*acf0*/  IMAD.MOV.U32 R2, RZ, RZ, R18 ;  /* 0x000000ffff027224 */ /* 0x000fc800078e0012 */
[----:B------:R-:W-:Y:S01]  /*ad00*/  IMAD.WIDE.U32 R2, R5, UR4, R2 ;  /* 0x0000000405027c25 */ /* 0x000fe2000f8e0002 */
[----:B------:R-:W-:-:S03]  /*ad10*/  ULDC UR4, c[0x0][0x618] ;  /* 0x0001860000047ab9 */ /* 0x000fc60000000800 */
[----:B------:R-:W-:Y:S01]  /*ad20*/  IMAD R5, R5, UR5, R4 ;  /* 0x0000000505057c24 */ /* 0x000fe2000f8e0204 */
[----:B------:R-:W-:Y:S01]  /*ad30*/  ULDC UR5, c[0x0][0x154] ;  /* 0x0000550000057ab9 */ /* 0x000fe20000000800 */
[----:B0-----:R-:W-:Y:S02]  /*ad40*/  IMAD.MOV R4, RZ, RZ, -R14 ;  /* 0x000000ffff047224 */ /* 0x001fe400078e0a0e */
[----:B------:R-:W0:Y:S01]  /*ad50*/  LDC R14, c[0x0][0x148] ;  /* 0x00005200ff0e7b82 */ /* 0x000e220000000800 */
[----:B------:R-:W-:Y:S02]  /*ad60*/  IMAD.IADD R3, R3, 0x1, R5 ;  /* 0x0000000103037824 */ /* 0x000fe400078e0205 */
[----:B-1----:R-:W-:Y:S01]  /*ad70*/  IMAD R11, R12, R4, R11 ;  /* 0x000000040c0b7224 */ /* 0x002fe200078e020b */
[----:B------:R-:W-:Y:S02]  /*ad80*/  I2FP.F32.U32 R4, R9 ;  /* 0x0000000900047245 */ /* 0x000fe40000201000 */
[----:B------:R-:W-:-:S02]  /*ad90*/  SHF.R.U64 R12, R2, UR4, R3 ;  /* 0x00000004020c7c19 */ /* 0x000fc40008001203 */
[----:B------:R-:W-:Y:S01]  /*ada0*/  SHF.R.U32.HI R3, RZ, UR4, R3 ;  /* 0x00000004ff037c19 */ /* 0x000fe20008011603 */
[----:B------:R-:W-:Y:S01]  /*adb0*/  FMUL R4, R4, UR5 ;  /* 0x0000000504047c20 */ /* 0x000fe20008400000 */
[----:B------:R-:W-:Y:S02]  /*adc0*/  ULDC UR4, c[0x0][0x608] ;  /* 0x0001820000047ab9 */ /* 0x000fe40000000800 */
[--C-:B------:R-:W-:Y:S01]  /*add0*/  SHF.R.U64 R15, R12, UR4, R3.reuse ;  /* 0x000000040c0f7c19 */ /* 0x100fe20008001203 */
[----:B------:R1:W2:Y:S01]  /*ade0*/  F2I.U32.TRUNC.NTZ R20, R4 ;  /* 0x0000000400147305 */ /* 0x0002a2000020f000 */
[----:B------:R-:W-:Y:S01]  /*adf0*/  SHF.R.U32.HI R2, RZ, UR4, R3 ;  /* 0x00000004ff027c19 */ /* 0x000fe20008011603 */
[----:B------:R-:W-:-:S03]  /*ae00*/  ULDC UR4, c[0x0][0x658] ;  /* 0x0001960000047ab9 */ /* 0x000fc60000000800 */
[--C-:B------:R-:W-:Y:S02]  /*ae10*/  SHF.R.U64 R13, R15, UR4, R2.reuse ;  /* 0x000000040f0d7c19 */ /* 0x100fe40008001202 */
[----:B------:R-:W-:-:S03]  /*ae20*/  SHF.R.U32.HI R19, RZ, UR4, R2 ;  /* 0x00000004ff137c19 */ /* 0x000fc60008011602 */
[----:B------:R-:W-:Y:S02]  /*ae30*/  IMAD.MOV.U32 R2, RZ, RZ, R13 ;  /* 0x000000ffff027224 */ /* 0x000fe400078e000d */
[----:B------:R-:W-:Y:S01]  /*ae40*/  IMAD.MOV.U32 R3, RZ, RZ, R19 ;  /* 0x000000ffff037224 */ /* 0x000fe200078e0013 */
[----:B-1----:R-:W-:Y:S06]  /*ae50*/  @!P1 BRA `(.L_x_302) ;  /* 0x0000000000289947 */ /* 0x002fec0003800000 */
        /* <DEDUP_REMOVED lines=10> */
.L_x_302:
[----:B------:R-:W1:Y:S01]  /*af00*/  LDC R4, c[0x0][0x65c] ;  /* 0x00019700ff047b82 */ /* 0x000e620000000800 */
[----:B------:R-:W-:Y:S01]  /*af10*/  ULDC UR4, c[0x0][0x648] ;  /* 0x0001920000047ab9 */ /* 0x000fe20000000800 */
[----:B------:R-:W-:Y:S01]  /*af20*/  LOP3.LUT R15, R15, UR16, RZ, 0xc0, !PT ;  /* 0x000000100f0f7c12 */ /* 0x000fe2000f8ec0ff */
[----:B--2---:R-:W-:Y:S01]  /*af30*/  IMAD.MOV R20, RZ, RZ, -R20 ;  /* 0x000000ffff147224 */ /* 0x004fe200078e0a14 */
[----:B------:R-:W-:Y:S01]  /*af40*/  SHF.R.U64 R2, R2, UR4, R3 ;  /* 0x0000000402027c19 */ /* 0x000fe20008001203 */
[----:B------:R-:W-:Y:S01]  /*af50*/  ULDC UR4, c[0x0][0x638] ;  /* 0x00018e0000047ab9 */ /* 0x000fe20000000800 */
[----:B------:R-:W-:Y:S01]  /*af60*/  LOP3.LUT R12, R12, UR15, RZ, 0xc0, !PT ;  /* 0x0000000f0c0c7c12 */ /* 0x000fe2000f8ec0ff */
[----:B------:R-:W-:Y:S01]  /*af70*/  ULDC UR5, c[0x0][0x610] ;  /* 0x0001840000057ab9 */ /* 0x000fe20000000800 */
[----:B------:R-:W-:Y:S01]  /*af80*/  IMAD.MOV.U32 R3, RZ, RZ, 0x1 ;  /* 0x00000001ff037424 */ /* 0x000fe200078e00ff */
[----:B-1----:R-:W-:Y:S01]  /*af90*/  ISETP.NE.AND P1, PT, R4, 0x1, PT ;  /* 0x000000010400780c */ /* 0x002fe20003f25270 */
[----:B------:R-:W-:-:S02]  /*afa0*/  IMAD.MOV R4, RZ, RZ, -R2 ;  /* 0x000000ffff047224 */ /* 0x000fc400078e0a02 */
[----:B------:R-:W-:Y:S02]  /*afb0*/  IMAD R2, R2, UR17, R15 ;  /* 0x0000001102027c24 */ /* 0x000fe4000f8e020f */
[----:B------:R-:W-:Y:S01]  /*afc0*/  IMAD R13, R4, UR4, R13 ;  /* 0x00000004040d7c24 */ /* 0x000fe2000f8e020d */
[----:B------:R-:W-:-:S07]  /*afd0*/  ULDC UR4, c[0x0][0x600] ;  /* 0x0001800000047ab9 */ /* 0x000fce0000000800 */
[----:B0-----:R-:W-:-:S04]  /*afe0*/  @P1 IMAD R11, R14, R20, R9 ;  /* 0x000000140e0b1224 */ /* 0x001fc800078e0209 */
[----:B------:R-:W-:Y:S02]  /*aff0*/  IMAD R11, R2, UR5, R11 ;  /* 0x00000005020b7c24 */ /* 0x000fe4000f8e020b */
[----:B------:R-:W-:-:S05]  /*b000*/  IMAD R2, R13, UR4, R12 ;  /* 0x000000040d027c24 */ /* 0x000fca000f8e020c */
[----:B------:R-:W-:Y:S02]  /*b010*/  SEL R22, R2, R11, !P1 ;  /* 0x0000000b02167207 */ /* 0x000fe40004800000 */
[----:B------:R-:W-:Y:S01]  /*b020*/  SEL R19, R11, R2, !P1 ;  /* 0x000000020b137207 */ /* 0x000fe20004800000 */
[----:B------:R-:W-:-:S07]  /*b030*/  IMAD.MOV.U32 R2, RZ, RZ, R10 ;  /* 0x000000ffff027224 */ /* 0x000fce00078e000a */
.L_x_300:
[----:B------:R-:W-:Y:S05]  /*b040*/  BSYNC B1 ;  /* 0x0000000000017941 */ /* 0x000fea0003800000 */
.L_x_299:
[----:B------:R-:W-:-:S13]  /*b050*/  LOP3.LUT P1, RZ, R3, 0xff, RZ, 0xc0, !PT ;  /* 0x000000ff03ff7812 */ /* 0x000fda000782c0ff */
[----:B------:R-:W-:Y:S05]  /*b060*/  @P1 BRA `(.L_x_303) ;  /* 0xfffffff400301947 */ /* 0x000fea000383ffff */
[----:B------:R-:W-:Y:S05]  /*b070*/  BSYNC B0 ;  /* 0x0000000000007941 */ /* 0x000fea0003800000 */
.L_x_291:
[----:B------:R-:W-:-:S03]  /*b080*/  UMOV UR4, 0xffffffff ;  /* 0xffffffff00047882 */ /* 0x000fc60000000000 */
[----:B------:R-:W-:Y:S05]  /*b090*/  BRA.DIV UR4, `(.L_x_304) ;  /* 0x0000000604647947 */ /* 0x000fea000b800000 */
[----:B------:R-:W-:-:S13]  /*b0a0*/  ELECT P6, URZ, PT ;  /* 0x00000000003f782f */ /* 0x000fda00038c0000 */
.L_x_321:
[----:B------:R-:W-:Y:S04]  /*b0b0*/  BSSY B0, `(.L_x_305) ;  /* 0x0000034000007945 */ /* 0x000fe80003800000 */
[----:B------:R-:W-:Y:S05]  /*b0c0*/  @!P6 BRA `(.L_x_306) ;  /* 0x0000000000c8e947 */ /* 0x000fea0003800000 */
[----:B------:R-:W-:-:S04]  /*b0d0*/  LOP3.LUT R16, R16, 0x2, RZ, 0xfc, !PT ;  /* 0x0000000210107812 */ /* 0x000fc800078efcff */
[----:B------:R-:W-:-:S13]  /*b0e0*/  ISETP.NE.AND P0, PT, R16, 0x3, PT ;  /* 0x000000031000780c */ /* 0x000fda0003f05270 */
[----:B------:R-:W-:Y:S05]  /*b0f0*/  @!P0 BRA `(.L_x_307) ;  /* 0x0000000000048947 */ /* 0x000fea0003800000 */
[----:B------:R-:W-:Y:S01]  /*b100*/  BPT.TRAP 0x1 ;  /* 0x000000040000795c */ /* 0x000fe20000300000 */
.L_x_307:
[----:B------:R-:W0:Y:S01]  /*b110*/  S2R R3, SR_CgaCtaId ;  /* 0x0000000000037919 */ /* 0x000e220000008800 */
[----:B------:R-:W-:Y:S02]  /*b120*/  MOV R2, 0x400 ;  /* 0x0000040000027802 */ /* 0x000fe40000000f00 */
[----:B------:R-:W-:Y:S02]  /*b130*/  SHF.L.U32 R4, R0, 0x1f, RZ ;  /* 0x0000001f00047819 */ /* 0x000fe400000006ff */
[----:B0-----:R-:W-:-:S05]  /*b140*/  LEA R2, R3, R2, 0x18 ;  /* 0x0000000203027211 */ /* 0x001fca00078ec0ff */
[----:B------:R-:W-:-:S04]  /*b150*/  VIADD R2, R2, 0x28 ;  /* 0x0000002802027836 */ /* 0x000fc80000000000 */
[C---:B------:R-:W-:Y:S02]  /*b160*/  IMAD R9, R7.reuse, 0x8, R2 ;  /* 0x0000000807097824 */ /* 0x040fe400078e0202 */
[----:B------:R-:W-:Y:S02]  /*b170*/  VIADD R7, R7, 0x1 ;  /* 0x0000000107077836 */ /* 0x000fe40000000000 */
[----:B------:R-:W0:Y:S03]  /*b180*/  SYNCS.PHASECHK.TRANS64.TRYWAIT P0, [R9+URZ], R4 ;  /* 0x00000004090075a7 */ /* 0x000e26000800017f */
[----:B------:R-:W-:-:S04]  /*b190*/  ISETP.NE.AND P1, PT, R7, 0x5, PT ;  /* 0x000000050700780c */ /* 0x000fc80003f25270 */
[----:B------:R-:W-:Y:S02]  /*b1a0*/  SEL R3, RZ, 0x1, P1 ;  /* 0x00000001ff037807 */ /* 0x000fe40000800000 */
[----:B------:R-:W-:Y:S02]  /*b1b0*/  SEL R7, R7, RZ, P1 ;  /* 0x000000ff07077207 */ /* 0x000fe40000800000 */
[----:B------:R-:W-:-:S03]  /*b1c0*/  LOP3.LUT R6, R0, R3, RZ, 0x3c, !PT ;  /* 0x0000000300067212 */ /* 0x000fc600078e3cff */
[----:B------:R-:W-:Y:S01]  /*b1d0*/  IMAD R8, R7, 0x8, R2 ;  /* 0x0000000807087824 */ /* 0x000fe200078e0202 */
[----:B------:R-:W-:Y:S01]  /*b1e0*/  SHF.L.U32 R5, R6, 0x1f, RZ ;  /* 0x0000001f06057819 */ /* 0x000fe200000006ff */
[----:B0-----:R-:W-:Y:S06]  /*b1f0*/  @!P0 BRA `(.L_x_308) ;  /* 0x00000004002c8947 */ /* 0x001fec0003800000 */
.L_x_322:
[----:B------:R-:W1:Y:S01]  /*b200*/  SYNCS.PHASECHK.TRANS64.TRYWAIT P0, [R8+URZ], R5 ;  /* 0x00000005080075a7 */ /* 0x000e62000800017f */
[----:B------:R-:W-:-:S05]  /*b210*/  VIADD R0, R7, 0x1 ;  /* 0x0000000107007836 */ /* 0x000fca0000000000 */
[----:B------:R-:W-:-:S04]  /*b220*/  ISETP.NE.AND P1, PT, R0, 0x5, PT ;  /* 0x000000050000780c */ /* 0x000fc80003f25270 */
[----:B------:R-:W-:Y:S02]  /*b230*/  SEL R3, RZ, 0x1, P1 ;  /* 0x00000001ff037807 */ /* 0x000fe40000800000 */
[----:B------:R-:W-:Y:S02]  /*b240*/  SEL R7, R0, RZ, P1 ;  /* 0x000000ff00077207 */ /* 0x000fe40000800000 */
[----:B------:R-:W-:-:S03]  /*b250*/  LOP3.LUT R6, R6, R3, RZ, 0x3c, !PT ;  /* 0x0000000306067212 */ /* 0x000fc600078e3cff */
[----:B0-----:R-:W-:Y:S01]  /*b260*/  IMAD R9, R7, 0x8, R2 ;  /* 0x0000000807097824 */ /* 0x001fe200078e0202 */
[----:B------:R-:W-:Y:S01]  /*b270*/  SHF.L.U32 R4, R6, 0x1f, RZ ;  /* 0x0000001f06047819 */ /* 0x000fe200000006ff */
[----:B-1----:R-:W-:Y:S06]  /*b280*/  @!P0 BRA `(.L_x_309) ;  /* 0x00000004001c8947 */ /* 0x002fec0003800000 */
.L_x_323:
[----:B------:R-:W1:Y:S01]  /*b290*/  SYNCS.PHASECHK.TRANS64.TRYWAIT P0, [R9+URZ], R4 ;  /* 0x00000004090075a7 */ /* 0x000e62000800017f */
[----:B------:R-:W-:-:S05]  /*b2a0*/  VIADD R0, R7, 0x1 ;  /* 0x0000000107007836 */ /* 0x000fca0000000000 */
[----:B------:R-:W-:-:S04]  /*b2b0*/  ISETP.NE.AND P1, PT, R0, 0x5, PT ;  /* 0x000000050000780c */ /* 0x000fc80003f25270 */
[----:B------:R-:W-:Y:S02]  /*b2c0*/  SEL R3, RZ, 0x1, P1 ;  /* 0x00000001ff037807 */ /* 0x000fe40000800000 */
[----:B------:R-:W-:Y:S02]  /*b2d0*/  SEL R7, R0, RZ, P1 ;  /* 0x000000ff00077207 */ /* 0x000fe40000800000 */
[----:B------:R-:W-:-:S03]  /*b2e0*/  LOP3.LUT R11, R6, R3, RZ, 0x3c, !PT ;  /* 0x00000003060b7212 */ /* 0x000fc600078e3cff */
[----:B------:R-:W-:Y:S01]  /*b2f0*/  IMAD R6, R7, 0x8, R2 ;  /* 0x0000000807067824 */ /* 0x000fe200078e0202 */
[----:B0-----:R-:W-:Y:S01]  /*b300*/  SHF.L.U32 R5, R11, 0x1f, RZ ;  /* 0x0000001f0b057819 */ /* 0x001fe200000006ff */
[----:B-1----:R-:W-:Y:S06]  /*b310*/  @!P0 BRA `(.L_x_310) ;  /* 0x00000004000c8947 */ /* 0x002fec0003800000 */
.L_x_324:
[----:B------:R-:W1:Y:S01]  /*b320*/  SYNCS.PHASECHK.TRANS64.TRYWAIT P0, [R6+URZ], R5 ;  /* 0x00000005060075a7 */ /* 0x000e62000800017f */
[----:B------:R-:W-:-:S05]  /*b330*/  VIADD R0, R7, 0x1 ;  /* 0x0000000107007836 */ /* 0x000fca0000000000 */
[----:B------:R-:W-:-:S04]  /*b340*/  ISETP.NE.AND P1, PT, R0, 0x5, PT ;  /* 0x000000050000780c */ /* 0x000fc80003f25270 */
[----:B0-----:R-:W-:Y:S02]  /*b350*/  SEL R4, RZ, 0x1, P1 ;  /* 0x00000001ff047807 */ /* 0x001fe40000800000 */
[----:B------:R-:W-:Y:S02]  /*b360*/  SEL R3, R0, RZ, P1 ;  /* 0x000000ff00037207 */ /* 0x000fe40000800000 */
[----:B------:R-:W-:Y:S01]  /*b370*/  LOP3.LUT R0, R11, R4, RZ, 0x3c, !PT ;  /* 0x000000040b007212 */ /* 0x000fe200078e3cff */
[----:B-1----:R-:W-:Y:S06]  /*b380*/  @!P0 BRA `(.L_x_311) ;  /* 0x0000000400048947 */ /* 0x002fec0003800000 */
.L_x_325:
[----:B------:R-:W-:Y:S01]  /*b390*/  IMAD R3, R3, 0x8, R2 ;  /* 0x0000000803037824 */ /* 0x000fe200078e0202 */
[----:B------:R-:W-:-:S07]  /*b3a0*/  SHF.L.U32 R0, R0, 0x1f, RZ ;  /* 0x0000001f00007819 */ /* 0x000fce00000006ff */
.L_x_312:
[----:B-1----:R1:W2:Y:S02]  /*b3b0*/  SYNCS.PHASECHK.TRANS64.TRYWAIT P0, [R3+URZ], R0 ;  /* 0x00000000030075a7 */ /* 0x0022a4000800017f */
[----:B--2---:R-:W-:Y:S05]  /*b3c0*/  @!P0 NANOSLEEP.SYNCS 0x989680 ;  /* 0x009896800000895d */ /* 0x004fea0003900000 */
[----:B------:R-:W2:Y:S02]  /*b3d0*/  @!P0 SYNCS.PHASECHK.TRANS64 P0, [R3+URZ], R0 ;  /* 0x00000000030085a7 */ /* 0x000ea4000800007f */
[----:B--2---:R-:W-:Y:S05]  /*b3e0*/  @!P0 BRA `(.L_x_312) ;  /* 0xfffffffc00f08947 */ /* 0x004fea000383ffff */
.L_x_306:
[----:B------:R-:W-:Y:S05]  /*b3f0*/  BSYNC B0 ;  /* 0x0000000000007941 */ /* 0x000fea0003800000 */
.L_x_305:
[----:B------:R-:W-:Y:S05]  /*b400*/  EXIT ;  /* 0x000000000000794d */ /* 0x000fea0003800000 */
.L_x_15:
[----:B-1----:R1:W2:Y:S02]  /*b410*/  SYNCS.PHASECHK.TRANS64.TRYWAIT P0, [R159+URZ], R0 ;  /* 0x000000009f0075a7 */ /* 0x0022a4000800017f */
[----:B--2---:R-:W-:Y:S05]  /*b420*/  @!P0 NANOSLEEP.SYNCS 0x989680 ;  /* 0x009896800000895d */ /* 0x004fea0003900000 */
[----:B------:R-:W2:Y:S02]  /*b430*/  @!P0 SYNCS.PHASECHK.TRANS64 P0, [R159+URZ], R0 ;  /* 0x000000009f0085a7 */ /* 0x000ea4000800007f */
[----:B--2---:R-:W-:Y:S05]  /*b440*/  @!P0 BRA `(.L_x_15) ;  /* 0xfffffffc00f08947 */ /* 0x004fea000383ffff */
[----:B------:R-:W-:Y:S05]  /*b450*/  BRA `(.L_x_313) ;  /* 0xffffff6000107947 */ /* 0x000fea000383ffff */
.L_x_20:
[----:B--2---:R2:W3:Y:S02]  /*b460*/  SYNCS.PHASECHK.TRANS64.TRYWAIT P1, [R3+URZ], R0 ;  /* 0x00000000030075a7 */ /* 0x0044e4000802017f */
[----:B---3--:R-:W-:Y:S05]  /*b470*/  @!P1 NANOSLEEP.SYNCS 0x989680 ;  /* 0x009896800000995d */ /* 0x008fea0003900000 */
[----:B------:R-:W3:Y:S02]  /*b480*/  @!P1 SYNCS.PHASECHK.TRANS64 P1, [R3+URZ], R0 ;  /* 0x00000000030095a7 */ /* 0x000ee4000802007f */
[----:B---3--:R-:W-:Y:S05]  /*b490*/  @!P1 BRA `(.L_x_20) ;  /* 0xfffffffc00f09947 */ /* 0x008fea000383ffff */
[----:B------:R-:W-:Y:S05]  /*b4a0*/  BRA `(.L_x_19) ;  /* 0xffffff60007c7947 */ /* 0x000fea000383ffff */
.L_x_25:
[----:B--2---:R-:W-:-:S04]  /*b4b0*/  IMAD.U32 R4, RZ, RZ, UR4 ;  /* 0x00000004ff047e24 */ /* 0x004fc8000f8e00ff */
[----:B------:R2:W3:Y:S03]  /*b4c0*/  SYNCS.PHASECHK.TRANS64.TRYWAIT P1, [R4+URZ], R3 ;  /* 0x00000003040075a7 */ /* 0x0004e6000802017f */
[----:B---3--:R-:W-:Y:S05]  /*b4d0*/  @!P1 NANOSLEEP.SYNCS 0x989680 ;  /* 0x009896800000995d */ /* 0x008fea0003900000 */
[----:B------:R-:W3:Y:S02]  /*b4e0*/  @!P1 SYNCS.PHASECHK.TRANS64 P1, [R4+URZ], R3 ;  /* 0x00000003040095a7 */ /* 0x000ee4000802007f */
[----:B---3--:R-:W-:Y:S05]  /*b4f0*/  @!P1 BRA `(.L_x_25) ;  /* 0xfffffffc00ec9947 */ /* 0x008fea000383ffff */
[----:B------:R-:W-:Y:S05]  /*b500*/  BRA `(.L_x_24) ;  /* 0xffffff6400587947 */ /* 0x000fea000383ffff */
.L_x_31:
[----:B-1----:R1:W2:Y:S02]  /*b510*/  SYNCS.PHASECHK.TRANS64.TRYWAIT P0, [R159+URZ+0x10], R0 ;  /* 0x000010009f0075a7 */ /* 0x0022a4000800017f */
[----:B--2---:R-:W-:Y:S05]  /*b520*/  @!P0 NANOSLEEP.SYNCS 0x989680 ;  /* 0x009896800000895d */ /* 0x004fea0003900000 */
[----:B------:R-:W2:Y:S02]  /*b530*/  @!P0 SYNCS.PHASECHK.TRANS64 P0, [R159+URZ+0x10], R0 ;  /* 0x000010009f0085a7 */ /* 0x000ea4000800007f */
[----:B--2---:R-:W-:Y:S05]  /*b540*/  @!P0 BRA `(.L_x_31) ;  /* 0xfffffffc00f08947 */ /* 0x004fea000383ffff */
[----:B------:R-:W-:Y:S05]  /*b550*/  BRA `(.L_x_314) ;  /* 0xffffff68009c7947 */ /* 0x000fea000383ffff */
.L_x_292:
[----:B------:R-:W-:Y:S01]  /*b560*/  BSSY B1, `(.L_x_315) ;  /* 0x0000006000017945 */ /* 0x000fe20003800000 */
[----:B------:R-:W-:-:S07]  /*b570*/  IMAD.MOV.U32 R15, RZ, RZ, -0x1 ;  /* 0xffffffffff0f7424 */ /* 0x000fce00078e00ff */
[----:B-----5:R-:W-:Y:S05]  /*b580*/  WARPSYNC.COLLECTIVE R15, `(.L_x_316) ;  /* 0x000000000f0c7348 */ /* 0x020fea0003c00000 */
[----:B------:R-:W-:Y:S02]  /*b590*/  ELECT P6, UR62, PT ;  /* 0x00000000003e782f */ /* 0x000fe400038c0000 */
[----:B------:R-:W-:Y:S01]  /*b5a0*/  MOV R14, UR62 ;  /* 0x0000003e000e7c02 */ /* 0x000fe20008000f00 */
[----:B-----5:R-:W-:Y:S10]  /*b5b0*/  ENDCOLLECTIVE ;  /* 0x000000000000791b */ /* 0x020ff40003800000 */
.L_x_316:
[----:B------:R-:W-:Y:S05]  /*b5c0*/  BSYNC B1 ;  /* 0x0000000000017941 */ /* 0x000fea0003800000 */
.L_x_315:
[----:B------:R-:W-:Y:S05]  /*b5d0*/  BRA `(.L_x_317) ;  /* 0xffffffec00e07947 */ /* 0x000fea000383ffff */
.L_x_295:
[----:B0-----:R0:W1:Y:S02]  /*b5e0*/  SYNCS.PHASECHK.TRANS64.TRYWAIT P1, [R10+URZ+0x28], R5 ;  /* 0x000028050a0075a7 */ /* 0x001064000802017f */
[----:B-1----:R-:W-:Y:S05]  /*b5f0*/  @!P1 NANOSLEEP.SYNCS 0x989680 ;  /* 0x009896800000995d */ /* 0x002fea0003900000 */
[----:B------:R-:W1:Y:S02]  /*b600*/  @!P1 SYNCS.PHASECHK.TRANS64 P1, [R10+URZ+0x28], R5 ;  /* 0x000028050a0095a7 */ /* 0x000e64000802007f */
[----:B-1----:R-:W-:Y:S05]  /*b610*/  @!P1 BRA `(.L_x_295) ;  /* 0xfffffffc00f09947 */ /* 0x002fea000383ffff */
[----:B------:R-:W-:Y:S05]  /*b620*/  BRA `(.L_x_318) ;  /* 0xfffffff000147947 */ /* 0x000fea000383ffff */
.L_x_304:
[----:B------:R-:W-:Y:S01]  /*b630*/  BSSY B0, `(.L_x_319) ;  /* 0x0000006000007945 */ /* 0x000fe20003800000 */
[----:B------:R-:W-:-:S07]  /*b640*/  IMAD.MOV.U32 R15, RZ, RZ, -0x1 ;  /* 0xffffffffff0f7424 */ /* 0x000fce00078e00ff */
[----:B-----5:R-:W-:Y:S05]  /*b650*/  WARPSYNC.COLLECTIVE R15, `(.L_x_320) ;  /* 0x000000000f0c7348 */ /* 0x020fea0003c00000 */
[----:B------:R-:W-:Y:S02]  /*b660*/  ELECT P6, UR62, PT ;  /* 0x00000000003e782f */ /* 0x000fe400038c0000 */
[----:B------:R-:W-:Y:S01]  /*b670*/  MOV R14, UR62 ;  /* 0x0000003e000e7c02 */ /* 0x000fe20008000f00 */
[----:B-----5:R-:W-:Y:S10]  /*b680*/  ENDCOLLECTIVE ;  /* 0x000000000000791b */ /* 0x020ff40003800000 */
.L_x_320:
[----:B------:R-:W-:Y:S05]  /*b690*/  BSYNC B0 ;  /* 0x0000000000007941 */ /* 0x000fea0003800000 */
.L_x_319:
[----:B------:R-:W-:Y:S05]  /*b6a0*/  BRA `(.L_x_321) ;  /* 0xfffffff800807947 */ /* 0x000fea000383ffff */
.L_x_308:
[----:B0-----:R0:W1:Y:S02]  /*b6b0*/  SYNCS.PHASECHK.TRANS64.TRYWAIT P0, [R9+URZ], R4 ;  /* 0x00000004090075a7 */ /* 0x001064000800017f */
[----:B-1----:R-:W-:Y:S05]  /*b6c0*/  @!P0 NANOSLEEP.SYNCS 0x989680 ;  /* 0x009896800000895d */ /* 0x002fea0003900000 */
[----:B------:R-:W1:Y:S02]  /*b6d0*/  @!P0 SYNCS.PHASECHK.TRANS64 P0, [R9+URZ], R4 ;  /* 0x00000004090085a7 */ /* 0x000e64000800007f */
[----:B-1----:R-:W-:Y:S05]  /*b6e0*/  @!P0 BRA `(.L_x_308) ;  /* 0xfffffffc00f08947 */ /* 0x002fea000383ffff */
[----:B------:R-:W-:Y:S05]  /*b6f0*/  BRA `(.L_x_322) ;  /* 0xfffffff800c07947 */ /* 0x000fea000383ffff */
.L_x_309:
[----:B0-----:R0:W1:Y:S02]  /*b700*/  SYNCS.PHASECHK.TRANS64.TRYWAIT P0, [R8+URZ], R5 ;  /* 0x00000005080075a7 */ /* 0x001064000800017f */
[----:B-1----:R-:W-:Y:S05]  /*b710*/  @!P0 NANOSLEEP.SYNCS 0x989680 ;  /* 0x009896800000895d */ /* 0x002fea0003900000 */
[----:B------:R-:W1:Y:S02]  /*b720*/  @!P0 SYNCS.PHASECHK.TRANS64 P0, [R8+URZ], R5 ;  /* 0x00000005080085a7 */ /* 0x000e64000800007f */
[----:B-1----:R-:W-:Y:S05]  /*b730*/  @!P0 BRA `(.L_x_309) ;  /* 0xfffffffc00f08947 */ /* 0x002fea000383ffff */
[----:B------:R-:W-:Y:S05]  /*b740*/  BRA `(.L_x_323) ;  /* 0xfffffff800d07947 */ /* 0x000fea000383ffff */
.L_x_310:
[----:B0-----:R0:W1:Y:S02]  /*b750*/  SYNCS.PHASECHK.TRANS64.TRYWAIT P0, [R9+URZ], R4 ;  /* 0x00000004090075a7 */ /* 0x001064000800017f */
[----:B-1----:R-:W-:Y:S05]  /*b760*/  @!P0 NANOSLEEP.SYNCS 0x989680 ;  /* 0x009896800000895d */ /* 0x002fea0003900000 */
[----:B------:R-:W1:Y:S02]  /*b770*/  @!P0 SYNCS.PHASECHK.TRANS64 P0, [R9+URZ], R4 ;  /* 0x00000004090085a7 */ /* 0x000e64000800007f */
[----:B-1----:R-:W-:Y:S05]  /*b780*/  @!P0 BRA `(.L_x_310) ;  /* 0xfffffffc00f08947 */ /* 0x002fea000383ffff */
[----:B------:R-:W-:Y:S05]  /*b790*/  BRA `(.L_x_324) ;  /* 0xfffffff800e07947 */ /* 0x000fea000383ffff */
.L_x_311:
[----:B0-----:R0:W1:Y:S02]  /*b7a0*/  SYNCS.PHASECHK.TRANS64.TRYWAIT P0, [R6+URZ], R5 ;  /* 0x00000005060075a7 */ /* 0x001064000800017f */
[----:B-1----:R-:W-:Y:S05]  /*b7b0*/  @!P0 NANOSLEEP.SYNCS 0x989680 ;  /* 0x009896800000895d */ /* 0x002fea0003900000 */
[----:B------:R-:W1:Y:S02]  /*b7c0*/  @!P0 SYNCS.PHASECHK.TRANS64 P0, [R6+URZ], R5 ;  /* 0x00000005060085a7 */ /* 0x000e64000800007f */
[----:B-1----:R-:W-:Y:S05]  /*b7d0*/  @!P0 BRA `(.L_x_311) ;  /* 0xfffffffc00f08947 */ /* 0x002fea000383ffff */
[----:B------:R-:W-:Y:S05]  /*b7e0*/  BRA `(.L_x_325) ;  /* 0xfffffff800e87947 */ /* 0x000fea000383ffff */
.L_x_326:
[----:B------:R-:W-:-:S00]  /*b7f0*/  BRA `(.L_x_326) ;  /* 0xfffffffc00fc7947 */ /* 0x000fc0000383ffff */
[----:B------:R-:W-:-:S00]  /*b800*/  NOP ;  /* 0x0000000000007918 */ /* 0x000fc00000000000 */
[----:B------:R-:W-:-:S00]  /*b810*/  NOP ;  /* 0x0000000000007918 */ /* 0x000fc00000000000 */
[----:B------:R-:W-:-:S00]  /*b820*/  NOP ;  /* 0x0000000000007918 */ /* 0x000fc00000000000 */
[----:B------:R-:W-:-:S00]  /*b830*/  NOP ;  /* 0x0000000000007918 */ /* 0x000fc00000000000 */
[----:B------:R-:W-:-:S00]  /*b840*/  NOP ;  /* 0x0000000000007918 */ /* 0x000fc00000000000 */
[----:B------:R-:W-:-:S00]  /*b850*/  NOP ;  /* 0x0000000000007918 */ /* 0x000fc00000000000 */
[----:B------:R-:W-:-:S00]  /*b860*/  NOP ;  /* 0x0000000000007918 */ /* 0x000fc00000000000 */
[----:B------:R-:W-:-:S00]  /*b870*/  NOP ;  /* 0x0000000000007918 */ /* 0x000fc00000000000 */
.L_x_327:


//--------------------- .nv.global.init           --------------------------
	.section	.nv.global.init,"aw",@progbits
.nv.global.init:
	.type		$str$22,@object
	.size		$str$22,($str$23 - $str$22)
$str$22:
        /*0000*/ 	.byte	0x6b, 0x5f, 0x74, 0x69, 0x6c, 0x65, 0x5f, 0x63, 0x6f, 0x75, 0x6e, 0x74, 0x20, 0x3e, 0x3d, 0x20
        /*0010*/ 	.byte	0x31, 0x00
	.type		$str$23,@object
	.size		$str$23,(__unnamed_1 - $str$23)
$str$23:
        /*0012*/ 	.byte	0x2f, 0x74, 0x6d, 0x70, 0x2f, 0x63, 0x75, 0x74, 0x6c, 0x61, 0x73, 0x73, 0x5f, 0x73, 0x77, 0x65
        /*0022*/ 	.byte	0x65, 0x70, 0x5f, 0x73, 0x72, 0x63, 0x2f, 0x69, 0x6e, 0x63, 0x6c, 0x75, 0x64, 0x65, 0x2f, 0x63
        /*0032*/ 	.byte	0x75, 0x74, 0x6c, 0x61, 0x73, 0x73, 0x2f, 0x67, 0x65, 0x6d, 0x6d, 0x2f, 0x63, 0x6f, 0x6c, 0x6c
        /*0042*/ 	.byte	0x65, 0x63, 0x74, 0x69, 0x76, 0x65, 0x2f, 0x73, 0x6d, 0x39, 0x30, 0x5f, 0x6d, 0x6d, 0x61, 0x5f
        /*0052*/ 	.byte	0x74, 0x6d, 0x61, 0x5f, 0x67, 0x6d, 0x6d, 0x61, 0x5f, 0x73, 0x73, 0x5f, 0x77, 0x61, 0x72, 0x70
        /*0062*/ 	.byte	0x73, 0x70, 0x65, 0x63, 0x69, 0x61, 0x6c, 0x69, 0x7a, 0x65, 0x64, 0x2e, 0x68, 0x70, 0x70, 0x00
	.type		__unnamed_1,@object
	.size		__unnamed_1,(.L_0 - __unnamed_1)
__unnamed_1:
        /*0072*/ 	.byte	0x76, 0x6f, 0x69, 0x64, 0x20, 0x63, 0x75, 0x74, 0x6c, 0x61, 0x73, 0x73, 0x3a, 0x3a, 0x67, 0x65
        /* <DEDUP_REMOVED lines=179> */
        /*0bb2*/ 	.byte	0x65, 0x6e, 0x74, 0x69, 0x74, 0x79, 0x5d, 0x00
.L_0:


//--------------------- .nv.shared._ZN7cutlass13device_kernelINS_4gemm6kernel13GemmUniversalIN4cute5tupleIJiiiiEEENS1_10collective13CollectiveMmaINS1_34MainloopSm90TmaGmmaWarpSpecializedILi5ENS5_IJNS4_1CILi1EEESB_SB_EEENS1_32KernelTmaWarpSpecializedPingpongEEENS5_IJNSA_ILi64EEENSA_ILi256EEESF_EEENS_6half_tENS5_IJlSB_lEEESI_SJ_NS4_8TiledMMAINS4_8MMA_AtomIJNS4_4SM904GMMA26MMA_64x256x16_F32F16F16_SSILNSN_5MajorE0ELSP_0ELNSN_7ScaleInE1ELSQ_1EEEEEENS4_6LayoutISC_NS5_IJNSA_ILi0EEESU_SU_EEEEENS5_IJNS4_10UnderscoreESX_SX_EEEEENS4_13SM90_TMA_LOADENS4_14ComposedLayoutINS4_7SwizzleILi3ELi4ELi3EEENS4_18smem_ptr_flag_bitsILi16EEENST_INS5_IJNSA_ILi8EEESF_EEENS5_IJSF_SB_EEEEEEEvNS4_8identityES10_S1A_vS1B_EENS_8epilogue10collective6detail29Sm90TmaWarpSpecializedAdapterINS1E_15DefaultEpilogueISI_SJ_SJ_NS1D_6thread17LinearCombinationISI_Li1EffLNS1I_9ScaleType4KindE0ELNS_15FloatRoundStyleE2ESI_EENS1_15EpilogueDefaultEEEEEvvEEEEvNT_6ParamsE --------------------------
	.section	.nv.shared._ZN7cutlass13device_kernelINS_4gemm6kernel13GemmUniversalIN4cute5tupleIJiiiiEEENS1_10collective13CollectiveMmaINS1_34MainloopSm90TmaGmmaWarpSpecializedILi5ENS5_IJNS4_1CILi1EEESB_SB_EEENS1_32KernelTmaWarpSpecializedPingpongEEENS5_IJNSA_ILi64EEENSA_ILi256EEESF_EEENS_6half_tENS5_IJlSB_lEEESI_SJ_NS4_8TiledMMAINS4_8MMA_AtomIJNS4_4SM904GMMA26MMA_64x256x16_F32F16F16_SSILNSN_5MajorE0ELSP_0ELNSN_7ScaleInE1ELSQ_1EEEEEENS4_6LayoutISC_NS5_IJNSA_ILi0EEESU_SU_EEEEENS5_IJNS4_10UnderscoreESX_SX_EEEEENS4_13SM90_TMA_LOADENS4_14ComposedLayoutINS4_7SwizzleILi3ELi4ELi3EEENS4_18smem_ptr_flag_bitsILi16EEENST_INS5_IJNSA_ILi8EEESF_EEENS5_IJSF_SB_EEEEEEEvNS4_8identityES10_S1A_vS1B_EENS_8epilogue10collective6detail29Sm90TmaWarpSpecializedAdapterINS1E_15DefaultEpilogueISI_SJ_SJ_NS1D_6thread17LinearCombinationISI_Li1EffLNS1I_9ScaleType4KindE0ELNS_15FloatRoundStyleE2ESI_EENS1_15EpilogueDefaultEEEEEvvEEEEvNT_6ParamsE,"aw",@nobits
	.sectionflags	@""
	.align	16
	.zero		1024


//--------------------- .nv.shared.reserved.0     --------------------------
	.section	.nv.shared.reserved.0,"aw",@nobits
	.weak		__nv_reservedSMEM_offset_0_alias
	.size		__nv_reservedSMEM_offset_0_alias, 0, 0
	.other		__nv_reservedSMEM_offset_0_alias,@"STO_CUDA_RESERVED_SHARED STV_DEFAULT"
__nv_reservedSMEM_offset_0_alias:
	.zero		0


//--------------------- .nv.global                --------------------------
	.section	.nv.global,"aw",@nobits
.nv.global:
	.type		_ZN39_INTERNAL_eb6dab77_4_k_cu_404f3f4b_27024cute1_E,@object
	.size		_ZN39_INTERNAL_eb6dab77_4_k_cu_404f3f4b_27024cute1_E,(_ZN39_INTERNAL_eb6dab77_4_k_cu_404f3f4b_27024cuda3std3__45__cpo6cbeginE - _ZN39_INTERNAL_eb6dab77_4_k_cu_404f3f4b_27024cute1_E)
_ZN39_INTERNAL_eb6dab77_4_k_cu_404f3f4b_27024cute1_E:
	.zero		1
	.type		_ZN39_INTERNAL_eb6dab77_4_k_cu_404f3f4b_27024cuda3std3__45__cpo6cbeginE,@object
	.size		_ZN39_INTERNAL_eb6dab77_4_k_cu_404f3f4b_27024cuda3std3__45__cpo6cbeginE,(_ZN39_INTERNAL_eb6dab77_4_k_cu_404f3f4b_27024cuda3std3__48in_placeE - _ZN39_INTERNAL_eb6dab77_4_k_cu_404f3f4b_27024cuda3std3__45__cpo6cbeginE)
_ZN39_INTERNAL_eb6dab77_4_k_cu_404f3f4b_27024cuda3std3__45__cpo6cbeginE:
	.zero		1
	.type		_ZN39_INTERNAL_eb6dab77_4_k_cu_404f3f4b_27024cuda3std3__48in_placeE,@object
	.size		_ZN39_INTERNAL_eb6dab77_4_k_cu_404f3f4b_27024cuda3std3__48in_placeE,(_ZN39_INTERNAL_eb6dab77_4_k_cu_404f3f4b_27024cuda3std6ranges3__45__cpo9iter_moveE - _ZN39_INTERNAL_eb6dab77_4_k_cu_404f3f4b_27024cuda3std3__48in_placeE)
_ZN39_INTERNAL_eb6dab77_4_k_cu_404f3f4b_27024cuda3std3__48in_placeE:
	.zero		1
	.type		_ZN39_INTERNAL_eb6dab77_4_k_cu_404f3f4b_27024cuda3std6ranges3__45__cpo9iter_moveE,@object
	.size		_ZN39_INTERNAL_eb6dab77_4_k_cu_404f3f4b_27024cuda3std6ranges3__45__cpo9iter_moveE,(_ZN39_INTERNAL_eb6dab77_4_k_cu_404f3f4b_27024cuda3std3__45__cpo5beginE - _ZN39_INTERNAL_eb6dab77_4_k_cu_404f3f4b_27024cuda3std6ranges3__45__cpo9iter_moveE)
_ZN39_INTERNAL_eb6dab77_4_k_cu_404f3f4b_27024cuda3std6ranges3__45__cpo9iter_moveE:
	.zero		1
	.type		_ZN39_INTERNAL_eb6dab77_4_k_cu_404f3f4b_27024cuda3std3__45__cpo5beginE,@object
	.size		_ZN39_INTERNAL_eb6dab77_4_k_cu_404f3f4b_27024cuda3std3__45__cpo5beginE,(_ZN39_INTERNAL_eb6dab77_4_k_cu_404f3f4b_27024cuda3std3__441_GLOBAL__N__eb6dab77_4_k_cu_404f3f4b_27026ignoreE - _ZN39_INTERNAL_eb6dab77_4_k_cu_404f3f4b_27024cuda3std3__45__cpo5beginE)
_ZN39_INTERNAL_eb6dab77_4_k_cu_404f3f4b_27024cuda3std3__45__cpo5beginE:
	.zero		1
	.type		_ZN39_INTERNAL_eb6dab77_4_k_cu_404f3f4b_27024cuda3std3__441_GLOBAL__N__eb6dab77_4_k_cu_404f3f4b_27026ignoreE,@object
	.size		_ZN39_INTERNAL_eb6dab77_4_k_cu_404f3f4b_27024cuda3std3__441_GLOBAL__N__eb6dab77_4_k_cu_404f3f4b_27026ignoreE,(_ZN39_INTERNAL_eb6dab77_4_k_cu_404f3f4b_27024cute7productE - _ZN39_INTERNAL_eb6dab77_4_k_cu_404f3f4b_27024cuda3std3__441_GLOBAL__N__eb6dab77_4_k_cu_404f3f4b_27026ignoreE)
_ZN39_INTERNAL_eb6dab77_4_k_cu_404f3f4b_27024cuda3std3__441_GLOBAL__N__eb6dab77_4_k_cu_404f3f4b_27026ignoreE:
	.zero		1
	.type		_ZN39_INTERNAL_eb6dab77_4_k_cu_404f3f4b_27024cute7productE,@object
	.size		_ZN39_INTERNAL_eb6dab77_4_k_cu_404f3f4b_27024cute7productE,(_ZN39_INTERNAL_eb6dab77_4_k_cu_404f3f4b_27024cuda3std3__45__cpo3endE - _ZN39_INTERNAL_eb6dab77_4_k_cu_404f3f4b_27024cute7productE)
_ZN39_INTERNAL_eb6dab77_4_k_cu_404f3f4b_27024cute7productE:
	.zero		1
	.type		_ZN39_INTERNAL_eb6dab77_4_k_cu_404f3f4b_27024cuda3std3__45__cpo3endE,@object
	.size		_ZN39_INTERNAL_eb6dab77_4_k_cu_404f3f4b_27024cuda3std3__45__cpo3endE,(_ZN39_INTERNAL_eb6dab77_4_k_cu_404f3f4b_27024cuda3std3__419piecewise_constructE - _ZN39_INTERNAL_eb6dab77_4_k_cu_404f3f4b_27024cuda3std3__45__cpo3endE)
_ZN39_INTERNAL_eb6dab77_4_k_cu_404f3f4b_27024cuda3std3__45__cpo3endE:
	.zero		1
	.type		_ZN39_INTERNAL_eb6dab77_4_k_cu_404f3f4b_27024cuda3std3__419piecewise_constructE,@object
	.size		_ZN39_INTERNAL_eb6dab77_4_k_cu_404f3f4b_27024cuda3std3__419piecewise_constructE,(_ZN39_INTERNAL_eb6dab77_4_k_cu_404f3f4b_27024cuda3std3__45__cpo4cendE - _ZN39_INTERNAL_eb6dab77_4_k_cu_404f3f4b_27024cuda3std3__419piecewise_constructE)
_ZN39_INTERNAL_eb6dab77_4_k_cu_404f3f4b_27024cuda3std3__419piecewise_constructE:
	.zero		1
	.type		_ZN39_INTERNAL_eb6dab77_4_k_cu_404f3f4b_27024cuda3std3__45__cpo4cendE,@object
	.size		_ZN39_INTERNAL_eb6dab77_4_k_cu_404f3f4b_27024cuda3std3__45__cpo4cendE,(_ZN39_INTERNAL_eb6dab77_4_k_cu_404f3f4b_27024cuda3std6ranges3__45__cpo4swapE - _ZN39_INTERNAL_eb6dab77_4_k_cu_404f3f4b_27024cuda3std3__45__cpo4cendE)
_ZN39_INTERNAL_eb6dab77_4_k_cu_404f3f4b_27024cuda3std3__45__cpo4cendE:
	.zero		1
	.type		_ZN39_INTERNAL_eb6dab77_4_k_cu_404f3f4b_27024cuda3std6ranges3__45__cpo4swapE,@object
	.size		_ZN39_INTERNAL_eb6dab77_4_k_cu_404f3f4b_27024cuda3std6ranges3__45__cpo4swapE,(.L_8 - _ZN39_INTERNAL_eb6dab77_4_k_cu_404f3f4b_27024cuda3std6ranges3__45__cpo4swapE)
_ZN39_INTERNAL_eb6dab77_4_k_cu_404f3f4b_27024cuda3std6ranges3__45__cpo4swapE:
	.zero		1
.L_8:


//--------------------- .nv.constant0._ZN7cutlass13device_kernelINS_4gemm6kernel13GemmUniversalIN4cute5tupleIJiiiiEEENS1_10collective13CollectiveMmaINS1_34MainloopSm90TmaGmmaWarpSpecializedILi5ENS5_IJNS4_1CILi1EEESB_SB_EEENS1_32KernelTmaWarpSpecializedPingpongEEENS5_IJNSA_ILi64EEENSA_ILi256EEESF_EEENS_6half_tENS5_IJlSB_lEEESI_SJ_NS4_8TiledMMAINS4_8MMA_AtomIJNS4_4SM904GMMA26MMA_64x256x16_F32F16F16_SSILNSN_5MajorE0ELSP_0ELNSN_7ScaleInE1ELSQ_1EEEEEENS4_6LayoutISC_NS5_IJNSA_ILi0EEESU_SU_EEEEENS5_IJNS4_10UnderscoreESX_SX_EEEEENS4_13SM90_TMA_LOADENS4_14ComposedLayoutINS4_7SwizzleILi3ELi4ELi3EEENS4_18smem_ptr_flag_bitsILi16EEENST_INS5_IJNSA_ILi8EEESF_EEENS5_IJSF_SB_EEEEEEEvNS4_8identityES10_S1A_vS1B_EENS_8epilogue10collective6detail29Sm90TmaWarpSpecializedAdapterINS1E_15DefaultEpilogueISI_SJ_SJ_NS1D_6thread17LinearCombinationISI_Li1EffLNS1I_9ScaleType4KindE0ELNS_15FloatRoundStyleE2ESI_EENS1_15EpilogueDefaultEEEEEvvEEEEvNT_6ParamsE --------------------------
	.section	.nv.constant0._ZN7cutlass13device_kernelINS_4gemm6kernel13GemmUniversalIN4cute5tupleIJiiiiEEENS1_10collective13CollectiveMmaINS1_34MainloopSm90TmaGmmaWarpSpecializedILi5ENS5_IJNS4_1CILi1EEESB_SB_EEENS1_32KernelTmaWarpSpecializedPingpongEEENS5_IJNSA_ILi64EEENSA_ILi256EEESF_EEENS_6half_tENS5_IJlSB_lEEESI_SJ_NS4_8TiledMMAINS4_8MMA_AtomIJNS4_4SM904GMMA26MMA_64x256x16_F32F16F16_SSILNSN_5MajorE0ELSP_0ELNSN_7ScaleInE1ELSQ_1EEEEEENS4_6LayoutISC_NS5_IJNSA_ILi0EEESU_SU_EEEEENS5_IJNS4_10UnderscoreESX_SX_EEEEENS4_13SM90_TMA_LOADENS4_14ComposedLayoutINS4_7SwizzleILi3ELi4ELi3EEENS4_18smem_ptr_flag_bitsILi16EEENST_INS5_IJNSA_ILi8EEESF_EEENS5_IJSF_SB_EEEEEEEvNS4_8identityES10_S1A_vS1B_EENS_8epilogue10collective6detail29Sm90TmaWarpSpecializedAdapterINS1E_15DefaultEpilogueISI_SJ_SJ_NS1D_6thread17LinearCombinationISI_Li1EffLNS1I_9ScaleType4KindE0ELNS_15FloatRoundStyleE2ESI_EENS1_15EpilogueDefaultEEEEEvvEEEEvNT_6ParamsE,"a",@progbits
	.sectionflags	@""
	.align	4
.nv.constant0._ZN7cutlass13device_kernelINS_4gemm6kernel13GemmUniversalIN4cute5tupleIJiiiiEEENS1_10collective13CollectiveMmaINS1_34MainloopSm90TmaGmmaWarpSpecializedILi5ENS5_IJNS4_1CILi1EEESB_SB_EEENS1_32KernelTmaWarpSpecializedPingpongEEENS5_IJNSA_ILi64EEENSA_ILi256EEESF_EEENS_6half_tENS5_IJlSB_lEEESI_SJ_NS4_8TiledMMAINS4_8MMA_AtomIJNS4_4SM904GMMA26MMA_64x256x16_F32F16F16_SSILNSN_5MajorE0ELSP_0ELNSN_7ScaleInE1ELSQ_1EEEEEENS4_6LayoutISC_NS5_IJNSA_ILi0EEESU_SU_EEEEENS5_IJNS4_10UnderscoreESX_SX_EEEEENS4_13SM90_TMA_LOADENS4_14ComposedLayoutINS4_7SwizzleILi3ELi4ELi3EEENS4_18smem_ptr_flag_bitsILi16EEENST_INS5_IJNSA_ILi8EEESF_EEENS5_IJSF_SB_EEEEEEEvNS4_8identityES10_S1A_vS1B_EENS_8epilogue10collective6detail29Sm90TmaWarpSpecializedAdapterINS1E_15DefaultEpilogueISI_SJ_SJ_NS1D_6thread17LinearCombinationISI_Li1EffLNS1I_9ScaleType4KindE0ELNS_15FloatRoundStyleE2ESI_EENS1_15EpilogueDefaultEEEEEvvEEEEvNT_6ParamsE:
	.zero		1664


//--------------------- SYMBOLS --------------------------

	.type		.nv.reservedSmem.offset0,@object
	.size		.nv.reservedSmem.offset0,0x4
	.type		__assertfail,@function
